	.target	sm_80

	.elftype	@"ET_EXEC"


//--------------------- .note.nv.tkinfo           --------------------------
	.section	.note.nv.tkinfo,"",@"SHT_NOTE"
	.sectionflags	@"SHF_NOTE_NV_TKINFO"
	.tkinfo
        /*0018*/ 	.word	0x00000002
        /*0030*/ 	.string	""
        /*0030*/ 	.string	"ptxas"
        /*0030*/ 	.string	"Cuda compilation tools, release 13.0, V13.0.88"
        /*0030*/ 	.string	"Build cuda_13.0.r13.0/compiler.36424714_0"
        /*0030*/ 	.string	"-v  -suppress-debug-info  -lineinfo  -arch sm_80 "



//--------------------- .note.nv.cuinfo           --------------------------
	.section	.note.nv.cuinfo,"",@"SHT_NOTE"
	.sectionflags	@"SHF_NOTE_NV_CUINFO"
        /*0018*/ 	.short	0x0002
        /*001a*/ 	.short	0x0050
        /*001c*/ 	.short	0x0082
	.zero		2


//--------------------- .nv.info                  --------------------------
	.section	.nv.info,"",@"SHT_CUDA_INFO"
	.align	4


	//----- nvinfo : EIATTR_REGCOUNT
	.align		4
        /*0000*/ 	.byte	0x04, 0x2f
        /*0002*/ 	.short	(.L_2 - .L_1)
	.align		4
.L_1:
        /*0004*/ 	.word	index@(attn_fwd)
        /*0008*/ 	.word	0x000000ff


	//----- nvinfo : EIATTR_FRAME_SIZE
	.align		4
.L_2:
        /*000c*/ 	.byte	0x04, 0x11
        /*000e*/ 	.short	(.L_4 - .L_3)
	.align		4
.L_3:
        /*0010*/ 	.word	index@(attn_fwd)
        /*0014*/ 	.word	0x00000828


	//----- nvinfo : EIATTR_MIN_STACK_SIZE
	.align		4
.L_4:
        /*0018*/ 	.byte	0x04, 0x12
        /*001a*/ 	.short	(.L_6 - .L_5)
	.align		4
.L_5:
        /*001c*/ 	.word	index@(attn_fwd)
        /*0020*/ 	.word	0x00000828
.L_6:


//--------------------- .nv.info.attn_fwd         --------------------------
	.section	.nv.info.attn_fwd,"",@"SHT_CUDA_INFO"
	.sectionflags	@""
	.align	4


	//----- nvinfo : EIATTR_CUDA_API_VERSION
	.align		4
        /*0000*/ 	.byte	0x04, 0x37
        /*0002*/ 	.short	(.L_8 - .L_7)
.L_7:
        /*0004*/ 	.word	0x00000082


	//----- nvinfo : EIATTR_SW2861232_WAR
	.align		4
.L_8:
        /*0008*/ 	.byte	0x01, 0x35
	.zero		2


	//----- nvinfo : EIATTR_PARAM_CBANK
	.align		4
        /*000c*/ 	.byte	0x04, 0x0a
        /*000e*/ 	.short	(.L_10 - .L_9)
	.align		4
.L_9:
        /*0010*/ 	.word	index@(.nv.constant0.attn_fwd)
        /*0014*/ 	.short	0x0160
        /*0016*/ 	.short	0x0088


	//----- nvinfo : EIATTR_CBANK_PARAM_SIZE
	.align		4
.L_10:
        /*0018*/ 	.byte	0x03, 0x19
        /*001a*/ 	.short	0x0088


	//----- nvinfo : EIATTR_KPARAM_INFO
	.align		4
        /*001c*/ 	.byte	0x04, 0x17
        /*001e*/ 	.short	(.L_12 - .L_11)
.L_11:
        /*0020*/ 	.word	0x00000000
        /*0024*/ 	.short	0x0019
        /*0026*/ 	.short	0x0080
        /*0028*/ 	.byte	0x00, 0xf4, 0x21, 0x00


	//----- nvinfo : EIATTR_KPARAM_INFO
	.align		4
.L_12:
        /*002c*/ 	.byte	0x04, 0x17
        /*002e*/ 	.short	(.L_14 - .L_13)
.L_13:
        /*0030*/ 	.word	0x00000000
        /*0034*/ 	.short	0x0018
        /*0036*/ 	.short	0x0078
        /*0038*/ 	.byte	0x00, 0xf4, 0x21, 0x00


	//----- nvinfo : EIATTR_KPARAM_INFO
	.align		4
.L_14:
        /*003c*/ 	.byte	0x04, 0x17
        /*003e*/ 	.short	(.L_16 - .L_15)
.L_15:
        /*0040*/ 	.word	0x00000000
        /*0044*/ 	.short	0x0017
        /*0046*/ 	.short	0x0070
        /*0048*/ 	.byte	0x00, 0xf0, 0x11, 0x00


	//----- nvinfo : EIATTR_KPARAM_INFO
	.align		4
.L_16:
        /*004c*/ 	.byte	0x04, 0x17
        /*004e*/ 	.short	(.L_18 - .L_17)
.L_17:
        /*0050*/ 	.word	0x00000000
        /*0054*/ 	.short	0x0016
        /*0056*/ 	.short	0x006c
        /*0058*/ 	.byte	0x00, 0xf0, 0x11, 0x00


	//----- nvinfo : EIATTR_KPARAM_INFO
	.align		4
.L_18:
        /*005c*/ 	.byte	0x04, 0x17
        /*005e*/ 	.short	(.L_20 - .L_19)
.L_19:
        /*0060*/ 	.word	0x00000000
        /*0064*/ 	.short	0x0015
        /*0066*/ 	.short	0x0068
        /*0068*/ 	.byte	0x00, 0xf0, 0x11, 0x00


	//----- nvinfo : EIATTR_KPARAM_INFO
	.align		4
.L_20:
        /*006c*/ 	.byte	0x04, 0x17
        /*006e*/ 	.short	(.L_22 - .L_21)
.L_21:
        /*0070*/ 	.word	0x00000000
        /*0074*/ 	.short	0x0014
        /*0076*/ 	.short	0x0064
        /*0078*/ 	.byte	0x00, 0xf0, 0x11, 0x00


	//----- nvinfo : EIATTR_KPARAM_INFO
	.align		4
.L_22:
        /*007c*/ 	.byte	0x04, 0x17
        /*007e*/ 	.short	(.L_24 - .L_23)
.L_23:
        /*0080*/ 	.word	0x00000000
        /*0084*/ 	.short	0x0013
        /*0086*/ 	.short	0x0060
        /*0088*/ 	.byte	0x00, 0xf0, 0x11, 0x00


	//----- nvinfo : EIATTR_KPARAM_INFO
	.align		4
.L_24:
        /*008c*/ 	.byte	0x04, 0x17
        /*008e*/ 	.short	(.L_26 - .L_25)
.L_25:
        /*0090*/ 	.word	0x00000000
        /*0094*/ 	.short	0x0012
        /*0096*/ 	.short	0x005c
        /*0098*/ 	.byte	0x00, 0xf0, 0x11, 0x00


	//----- nvinfo : EIATTR_KPARAM_INFO
	.align		4
.L_26:
        /*009c*/ 	.byte	0x04, 0x17
        /*009e*/ 	.short	(.L_28 - .L_27)
.L_27:
        /*00a0*/ 	.word	0x00000000
        /*00a4*/ 	.short	0x0011
        /*00a6*/ 	.short	0x0058
        /*00a8*/ 	.byte	0x00, 0xf0, 0x11, 0x00


	//----- nvinfo : EIATTR_KPARAM_INFO
	.align		4
.L_28:
        /*00ac*/ 	.byte	0x04, 0x17
        /*00ae*/ 	.short	(.L_30 - .L_29)
.L_29:
        /*00b0*/ 	.word	0x00000000
        /*00b4*/ 	.short	0x0010
        /*00b6*/ 	.short	0x0054
        /*00b8*/ 	.byte	0x00, 0xf0, 0x11, 0x00


	//----- nvinfo : EIATTR_KPARAM_INFO
	.align		4
.L_30:
        /*00bc*/ 	.byte	0x04, 0x17
        /*00be*/ 	.short	(.L_32 - .L_31)
.L_31:
        /*00c0*/ 	.word	0x00000000
        /*00c4*/ 	.short	0x000f
        /*00c6*/ 	.short	0x0050
        /*00c8*/ 	.byte	0x00, 0xf0, 0x11, 0x00


	//----- nvinfo : EIATTR_KPARAM_INFO
	.align		4
.L_32:
        /*00cc*/ 	.byte	0x04, 0x17
        /*00ce*/ 	.short	(.L_34 - .L_33)
.L_33:
        /*00d0*/ 	.word	0x00000000
        /*00d4*/ 	.short	0x000e
        /*00d6*/ 	.short	0x004c
        /*00d8*/ 	.byte	0x00, 0xf0, 0x11, 0x00


	//----- nvinfo : EIATTR_KPARAM_INFO
	.align		4
.L_34:
        /*00dc*/ 	.byte	0x04, 0x17
        /*00de*/ 	.short	(.L_36 - .L_35)
.L_35:
        /*00e0*/ 	.word	0x00000000
        /*00e4*/ 	.short	0x000d
        /*00e6*/ 	.short	0x0048
        /*00e8*/ 	.byte	0x00, 0xf0, 0x11, 0x00


	//----- nvinfo : EIATTR_KPARAM_INFO
	.align		4
.L_36:
        /*00ec*/ 	.byte	0x04, 0x17
        /*00ee*/ 	.short	(.L_38 - .L_37)
.L_37:
        /*00f0*/ 	.word	0x00000000
        /*00f4*/ 	.short	0x000c
        /*00f6*/ 	.short	0x0044
        /*00f8*/ 	.byte	0x00, 0xf0, 0x11, 0x00


	//----- nvinfo : EIATTR_KPARAM_INFO
	.align		4
.L_38:
        /*00fc*/ 	.byte	0x04, 0x17
        /*00fe*/ 	.short	(.L_40 - .L_39)
.L_39:
        /*0100*/ 	.word	0x00000000
        /*0104*/ 	.short	0x000b
        /*0106*/ 	.short	0x0040
        /*0108*/ 	.byte	0x00, 0xf0, 0x11, 0x00


	//----- nvinfo : EIATTR_KPARAM_INFO
	.align		4
.L_40:
        /*010c*/ 	.byte	0x04, 0x17
        /*010e*/ 	.short	(.L_42 - .L_41)
.L_41:
        /*0110*/ 	.word	0x00000000
        /*0114*/ 	.short	0x000a
        /*0116*/ 	.short	0x003c
        /*0118*/ 	.byte	0x00, 0xf0, 0x11, 0x00


	//----- nvinfo : EIATTR_KPARAM_INFO
	.align		4
.L_42:
        /*011c*/ 	.byte	0x04, 0x17
        /*011e*/ 	.short	(.L_44 - .L_43)
.L_43:
        /*0120*/ 	.word	0x00000000
        /*0124*/ 	.short	0x0009
        /*0126*/ 	.short	0x0038
        /*0128*/ 	.byte	0x00, 0xf0, 0x11, 0x00


	//----- nvinfo : EIATTR_KPARAM_INFO
	.align		4
.L_44:
        /*012c*/ 	.byte	0x04, 0x17
        /*012e*/ 	.short	(.L_46 - .L_45)
.L_45:
        /*0130*/ 	.word	0x00000000
        /*0134*/ 	.short	0x0008
        /*0136*/ 	.short	0x0034
        /*0138*/ 	.byte	0x00, 0xf0, 0x11, 0x00


	//----- nvinfo : EIATTR_KPARAM_INFO
	.align		4
.L_46:
        /*013c*/ 	.byte	0x04, 0x17
        /*013e*/ 	.short	(.L_48 - .L_47)
.L_47:
        /*0140*/ 	.word	0x00000000
        /*0144*/ 	.short	0x0007
        /*0146*/ 	.short	0x0030
        /*0148*/ 	.byte	0x00, 0xf0, 0x11, 0x00


	//----- nvinfo : EIATTR_KPARAM_INFO
	.align		4
.L_48:
        /*014c*/ 	.byte	0x04, 0x17
        /*014e*/ 	.short	(.L_50 - .L_49)
.L_49:
        /*0150*/ 	.word	0x00000000
        /*0154*/ 	.short	0x0006
        /*0156*/ 	.short	0x002c
        /*0158*/ 	.byte	0x00, 0xf0, 0x11, 0x00


	//----- nvinfo : EIATTR_KPARAM_INFO
	.align		4
.L_50:
        /*015c*/ 	.byte	0x04, 0x17
        /*015e*/ 	.short	(.L_52 - .L_51)
.L_51:
        /*0160*/ 	.word	0x00000000
        /*0164*/ 	.short	0x0005
        /*0166*/ 	.short	0x0028
        /*0168*/ 	.byte	0x00, 0xf0, 0x11, 0x00


	//----- nvinfo : EIATTR_KPARAM_INFO
	.align		4
.L_52:
        /*016c*/ 	.byte	0x04, 0x17
        /*016e*/ 	.short	(.L_54 - .L_53)
.L_53:
        /*0170*/ 	.word	0x00000000
        /*0174*/ 	.short	0x0004
        /*0176*/ 	.short	0x0020
        /*0178*/ 	.byte	0x00, 0xf4, 0x21, 0x00


	//----- nvinfo : EIATTR_KPARAM_INFO
	.align		4
.L_54:
        /*017c*/ 	.byte	0x04, 0x17
        /*017e*/ 	.short	(.L_56 - .L_55)
.L_55:
        /*0180*/ 	.word	0x00000000
        /*0184*/ 	.short	0x0003
        /*0186*/ 	.short	0x0018
        /*0188*/ 	.byte	0x00, 0xf4, 0x21, 0x00


	//----- nvinfo : EIATTR_KPARAM_INFO
	.align		4
.L_56:
        /*018c*/ 	.byte	0x04, 0x17
        /*018e*/ 	.short	(.L_58 - .L_57)
.L_57:
        /*0190*/ 	.word	0x00000000
        /*0194*/ 	.short	0x0002
        /*0196*/ 	.short	0x0010
        /*0198*/ 	.byte	0x00, 0xf4, 0x21, 0x00


	//----- nvinfo : EIATTR_KPARAM_INFO
	.align		4
.L_58:
        /*019c*/ 	.byte	0x04, 0x17
        /*019e*/ 	.short	(.L_60 - .L_59)
.L_59:
        /*01a0*/ 	.word	0x00000000
        /*01a4*/ 	.short	0x0001
        /*01a6*/ 	.short	0x0008
        /*01a8*/ 	.byte	0x00, 0xf4, 0x21, 0x00


	//----- nvinfo : EIATTR_KPARAM_INFO
	.align		4
.L_60:
        /*01ac*/ 	.byte	0x04, 0x17
        /*01ae*/ 	.short	(.L_62 - .L_61)
.L_61:
        /*01b0*/ 	.word	0x00000000
        /*01b4*/ 	.short	0x0000
        /*01b6*/ 	.short	0x0000
        /*01b8*/ 	.byte	0x00, 0xf4, 0x21, 0x00


	//----- nvinfo : EIATTR_MAXREG_COUNT
	.align		4
.L_62:
        /*01bc*/ 	.byte	0x03, 0x1b
        /*01be*/ 	.short	0x00ff


	//----- nvinfo : EIATTR_NUM_BARRIERS
	.align		4
        /*01c0*/ 	.byte	0x02, 0x4c
        /*01c2*/ 	.byte	0x01
	.zero		1


	//----- nvinfo : EIATTR_ANNOTATIONS
	.align		4
        /*01c4*/ 	.byte	0x04, 0x55
        /*01c6*/ 	.short	(.L_64 - .L_63)


	//   ....[0]....
.L_63:
        /*01c8*/ 	.word	0x00000001
        /*01cc*/ 	.byte	0x40, 0x1b, 0x00, 0x00, 0x01, 0x00, 0x00, 0x00, 0x30, 0x1c, 0x00, 0x00, 0x01, 0x00, 0x00, 0x00
        /* <DEDUP_REMOVED lines=252> */
        /*119c*/ 	.byte	0x40, 0x9f, 0x00, 0x00, 0x01, 0x00, 0x00, 0x00, 0x50, 0x9f, 0x00, 0x00


	//----- nvinfo : EIATTR_MERCURY_ISA_VERSION
	.align		4
.L_64:
        /*11a8*/ 	.byte	0x03, 0x5f
        /*11aa*/ 	.short	0x0000


	//----- nvinfo : EIATTR_COOP_GROUP_MASK_REGIDS
	.align		4
        /*11ac*/ 	.byte	0x04, 0x29
        /*11ae*/ 	.short	(.L_66 - .L_65)


	//   ....[0]....
.L_65:
        /*11b0*/ 	.word	0xffffffff


	//   ....[1]....
        /*11b4*/ 	.word	0xffffffff


	//   ....[2]....
        /*11b8*/ 	.word	0xffffffff


	//   ....[3]....
        /*11bc*/ 	.word	0xffffffff


	//   ....[4]....
        /*11c0*/ 	.word	0xffffffff


	//   ....[5]....
        /*11c4*/ 	.word	0xffffffff


	//   ....[6]....
        /*11c8*/ 	.word	0xffffffff


	//   ....[7]....
        /*11cc*/ 	.word	0xffffffff


	//   ....[8]....
        /*11d0*/ 	.word	0xffffffff


	//   ....[9]....
        /*11d4*/ 	.word	0xffffffff


	//   ....[10]....
        /*11d8*/ 	.word	0xffffffff


	//   ....[11]....
        /*11dc*/ 	.word	0xffffffff


	//   ....[12]....
        /*11e0*/ 	.word	0xffffffff


	//   ....[13]....
        /*11e4*/ 	.word	0xffffffff


	//   ....[14]....
        /*11e8*/ 	.word	0xffffffff


	//   ....[15]....
        /*11ec*/ 	.word	0xffffffff


	//   ....[16]....
        /*11f0*/ 	.word	0xffffffff


	//   ....[17]....
        /*11f4*/ 	.word	0xffffffff


	//   ....[18]....
        /*11f8*/ 	.word	0xffffffff


	//   ....[19]....
        /*11fc*/ 	.word	0xffffffff


	//----- nvinfo : EIATTR_COOP_GROUP_INSTR_OFFSETS
	.align		4
.L_66:
        /*1200*/ 	.byte	0x04, 0x28
        /*1202*/ 	.short	(.L_68 - .L_67)


	//   ....[0]....
.L_67:
        /*1204*/ 	.word	0x000081a0


	//   ....[1]....
        /*1208*/ 	.word	0x000081b0


	//   ....[2]....
        /*120c*/ 	.word	0x000081c0


	//   ....[3]....
        /*1210*/ 	.word	0x000081d0


	//   ....[4]....
        /*1214*/ 	.word	0x00008220


	//   ....[5]....
        /*1218*/ 	.word	0x00008230


	//   ....[6]....
        /*121c*/ 	.word	0x00008240


	//   ....[7]....
        /*1220*/ 	.word	0x00008250


	//   ....[8]....
        /*1224*/ 	.word	0x00008310


	//   ....[9]....
        /*1228*/ 	.word	0x00008330


	//   ....[10]....
        /*122c*/ 	.word	0x000087b0


	//   ....[11]....
        /*1230*/ 	.word	0x000087c0


	//   ....[12]....
        /*1234*/ 	.word	0x000087d0


	//   ....[13]....
        /*1238*/ 	.word	0x000087e0


	//   ....[14]....
        /*123c*/ 	.word	0x00008830


	//   ....[15]....
        /*1240*/ 	.word	0x00008840


	//   ....[16]....
        /*1244*/ 	.word	0x00008850


	//   ....[17]....
        /*1248*/ 	.word	0x00008860


	//   ....[18]....
        /*124c*/ 	.word	0x00008920


	//   ....[19]....
        /*1250*/ 	.word	0x00008940


	//----- nvinfo : EIATTR_EXIT_INSTR_OFFSETS
	.align		4
.L_68:
        /*1254*/ 	.byte	0x04, 0x1c
        /*1256*/ 	.short	(.L_70 - .L_69)


	//   ....[0]....
.L_69:
        /*1258*/ 	.word	0x0000e2b0


	//   ....[1]....
        /*125c*/ 	.word	0x0000e350


	//----- nvinfo : EIATTR_REQNTID
	.align		4
.L_70:
        /*1260*/ 	.byte	0x04, 0x10
        /*1262*/ 	.short	(.L_72 - .L_71)
.L_71:
        /*1264*/ 	.word	0x00000080
        /*1268*/ 	.word	0x00000001
        /*126c*/ 	.word	0x00000001
.L_72:


//--------------------- .nv.callgraph             --------------------------
	.section	.nv.callgraph,"",@"SHT_CUDA_CALLGRAPH"
	.align	4
	.sectionentsize	8
	.align		4
        /*0000*/ 	.word	0x00000000
	.align		4
        /*0004*/ 	.word	0xffffffff
	.align		4
        /*0008*/ 	.word	0x00000000
	.align		4
        /*000c*/ 	.word	0xfffffffe
	.align		4
        /*0010*/ 	.word	0x00000000
	.align		4
        /*0014*/ 	.word	0xfffffffd
	.align		4
        /*0018*/ 	.word	0x00000000
	.align		4
        /*001c*/ 	.word	0xfffffffc


//--------------------- .nv.rel.action            --------------------------
	.section	.nv.rel.action,"",@"SHT_CUDA_RELOCINFO"
	.align	8
	.sectionentsize	8
        /*0000*/ 	.byte	0x73, 0x00, 0x00, 0x00, 0x00, 0x00, 0x00, 0x00, 0x00, 0x00, 0x00, 0x11, 0x25, 0x00, 0x05, 0x36


//--------------------- .nv.constant4             --------------------------
	.section	.nv.constant4,"a",@progbits
	.align	8
	.align		8
.nv.constant4:
        /*0000*/ 	.dword	_$_str


//--------------------- .nv.constant0.attn_fwd    --------------------------
	.section	.nv.constant0.attn_fwd,"a",@progbits
	.sectionflags	@""
	.align	4
.nv.constant0.attn_fwd:
	.zero		488


//--------------------- .text.attn_fwd            --------------------------
	.section	.text.attn_fwd,"ax",@progbits
	.sectioninfo	@"SHI_REGISTERS=255"
	.align	128
        .global         attn_fwd
        .type           attn_fwd,@function
        .size           attn_fwd,(.L_x_3 - attn_fwd)
        .other          attn_fwd,@"STO_CUDA_ENTRY STV_DEFAULT"
attn_fwd:
.text.attn_fwd:
[----:B------:R-:W-:Y:S02]  /*0000*/  MOV R1, c[0x0][0x28] ;  /* 0x00000a0000017a02 */ /* 0x000fe40000000f00 */
[----:B------:R-:W0:Y:S01]  /*0010*/  S2R R19, SR_CTAID.X ;  /* 0x0000000000137919 */ /* 0x000e220000002500 */
[----:B------:R-:W-:Y:S01]  /*0020*/  MOV R4, c[0x0][0x198] ;  /* 0x0000660000047a02 */ /* 0x000fe20000000f00 */
[----:B------:R-:W-:Y:S01]  /*0030*/  ULDC.64 UR6, c[0x0][0x118] ;  /* 0x0000460000067ab9 */ /* 0x000fe20000000a00 */
[----:B------:R-:W-:Y:S01]  /*0040*/  IADD3 R1, R1, -0x828, RZ ;  /* 0xfffff7d801017810 */ /* 0x000fe20007ffe0ff */
[----:B------:R-:W1:Y:S04]  /*0050*/  S2R R142, SR_TID.X ;  /* 0x00000000008e7919 */ /* 0x000e680000002100 */
[----:B------:R-:W2:Y:S01]  /*0060*/  S2R R32, SR_CTAID.Y ;  /* 0x0000000000207919 */ /* 0x000ea20000002600 */
[----:B0-----:R-:W-:Y:S01]  /*0070*/  IMAD.SHL.U32 R19, R19, 0x20, RZ ;  /* 0x0000002013137824 */ /* 0x001fe200078e00ff */
[----:B-1----:R-:W-:-:S04]  /*0080*/  SHF.R.U32.HI R6, RZ, 0x5, R142 ;  /* 0x00000005ff067819 */ /* 0x002fc8000001168e */
[----:B------:R-:W-:Y:S02]  /*0090*/  LOP3.LUT R2, R19, 0x1f, R142, 0xf8, !PT ;  /* 0x0000001f13027812 */ /* 0x000fe400078ef88e */
[----:B------:R-:W-:Y:S01]  /*00a0*/  SGXT.U32 R6, R6, 0x2 ;  /* 0x000000020606781a */ /* 0x000fe20000000000 */
[----:B--2---:R-:W-:Y:S02]  /*00b0*/  IMAD R0, R32, c[0x0][0x190], RZ ;  /* 0x0000640020007a24 */ /* 0x004fe400078e02ff */
[----:B------:R-:W-:Y:S02]  /*00c0*/  IMAD R3, R2, c[0x0][0x194], RZ ;  /* 0x0000650002037a24 */ /* 0x000fe400078e02ff */
[----:B------:R-:W-:Y:S02]  /*00d0*/  IMAD.SHL.U32 R2, R0, 0x2, RZ ;  /* 0x0000000200027824 */ /* 0x000fe400078e00ff */
[----:B------:R-:W-:Y:S01]  /*00e0*/  IMAD R7, R6, c[0x0][0x198], RZ ;  /* 0x0000660006077a24 */ /* 0x000fe200078e02ff */
[----:B------:R-:W-:Y:S01]  /*00f0*/  SHF.L.U32 R5, R3, 0x1, RZ ;  /* 0x0000000103057819 */ /* 0x000fe200000006ff */
[----:B------:R-:W-:-:S03]  /*0100*/  IMAD.HI R0, R0, 0x2, RZ ;  /* 0x0000000200007827 */ /* 0x000fc600078e02ff */
[----:B------:R-:W-:Y:S01]  /*0110*/  IADD3 R2, P0, P1, R5, c[0x0][0x160], R2 ;  /* 0x0000580005027a10 */ /* 0x000fe2000791e002 */
[----:B------:R-:W-:-:S04]  /*0120*/  IMAD.HI R3, R3, 0x2, RZ ;  /* 0x0000000203037827 */ /* 0x000fc800078e02ff */
[C---:B------:R-:W-:Y:S01]  /*0130*/  IMAD R13, R4.reuse, 0x4, R7 ;  /* 0x00000004040d7824 */ /* 0x040fe200078e0207 */
[----:B------:R-:W-:Y:S02]  /*0140*/  IADD3.X R0, R3, c[0x0][0x164], R0, P0, P1 ;  /* 0x0000590003007a10 */ /* 0x000fe400007e2400 */
[C---:B------:R-:W-:Y:S02]  /*0150*/  LEA R8, P0, R7.reuse, R2, 0x1 ;  /* 0x0000000207087211 */ /* 0x040fe400078008ff */
[C---:B------:R-:W-:Y:S02]  /*0160*/  LEA R5, R4.reuse, R13, 0x2 ;  /* 0x0000000d04057211 */ /* 0x040fe400078e10ff */
[----:B------:R-:W-:Y:S02]  /*0170*/  LEA.HI.X.SX32 R9, R7, R0, 0x1, P0 ;  /* 0x0000000007097211 */ /* 0x000fe400000f0eff */
[-C--:B------:R-:W-:Y:S01]  /*0180*/  LEA R12, P0, R13, R2.reuse, 0x1 ;  /* 0x000000020d0c7211 */ /* 0x080fe200078008ff */
[C---:B------:R-:W-:Y:S01]  /*0190*/  IMAD R7, R4.reuse, 0x4, R5 ;  /* 0x0000000404077824 */ /* 0x040fe200078e0205 */
[----:B------:R-:W-:Y:S01]  /*01a0*/  LEA R10, P1, R5, R2, 0x1 ;  /* 0x00000002050a7211 */ /* 0x000fe200078208ff */
[----:B------:R0:W2:Y:S03]  /*01b0*/  LDG.E.U16 R3, [R8.64] ;  /* 0x0000000608037981 */ /* 0x0000a6000c1e1500 */
[----:B------:R-:W-:-:S02]  /*01c0*/  LEA R17, R4, R7, 0x2 ;  /* 0x0000000704117211 */ /* 0x000fc400078e10ff */
[-C--:B------:R-:W-:Y:S02]  /*01d0*/  LEA.HI.X.SX32 R13, R13, R0.reuse, 0x1, P0 ;  /* 0x000000000d0d7211 */ /* 0x080fe400000f0eff */
[----:B------:R-:W-:Y:S01]  /*01e0*/  LEA.HI.X.SX32 R11, R5, R0, 0x1, P1 ;  /* 0x00000000050b7211 */ /* 0x000fe200008f0eff */
[----:B------:R-:W-:Y:S01]  /*01f0*/  IMAD R21, R4, 0x4, R17 ;  /* 0x0000000404157824 */ /* 0x000fe200078e0211 */
[----:B------:R-:W-:-:S03]  /*0200*/  LEA R14, P0, R7, R2, 0x1 ;  /* 0x00000002070e7211 */ /* 0x000fc600078008ff */
[----:B------:R1:W3:Y:S01]  /*0210*/  LDG.E.U16 R5, [R10.64] ;  /* 0x000000060a057981 */ /* 0x0002e2000c1e1500 */
[C---:B------:R-:W-:Y:S02]  /*0220*/  LEA R23, R4.reuse, R21, 0x2 ;  /* 0x0000001504177211 */ /* 0x040fe400078e10ff */
[----:B------:R-:W-:Y:S02]  /*0230*/  LEA.HI.X.SX32 R15, R7, R0, 0x1, P0 ;  /* 0x00000000070f7211 */ /* 0x000fe400000f0eff */
[----:B------:R4:W5:Y:S01]  /*0240*/  LDG.E.U16 R7, [R12.64] ;  /* 0x000000060c077981 */ /* 0x000962000c1e1500 */
[C---:B------:R-:W-:Y:S01]  /*0250*/  IMAD R25, R4.reuse, 0x4, R23 ;  /* 0x0000000404197824 */ /* 0x040fe200078e0217 */
[----:B------:R-:W-:Y:S02]  /*0260*/  LEA R16, P0, R17, R2, 0x1 ;  /* 0x0000000211107211 */ /* 0x000fe400078008ff */
[----:B0-----:R0:W2:Y:S02]  /*0270*/  LDG.E.U16 R9, [R14.64] ;  /* 0x000000060e097981 */ /* 0x0010a4000c1e1500 */
[----:B----4-:R-:W-:-:S05]  /*0280*/  LEA R13, R4, R25, 0x2 ;  /* 0x00000019040d7211 */ /* 0x010fca00078e10ff */
[C---:B0-----:R-:W-:Y:S01]  /*0290*/  IMAD R15, R4.reuse, 0x4, R13 ;  /* 0x00000004040f7824 */ /* 0x041fe200078e020d */
[----:B------:R-:W-:Y:S02]  /*02a0*/  LEA.HI.X.SX32 R17, R17, R0, 0x1, P0 ;  /* 0x0000000011117211 */ /* 0x000fe400000f0eff */
[-C--:B------:R-:W-:Y:S02]  /*02b0*/  LEA R20, P0, R21, R2.reuse, 0x1 ;  /* 0x0000000215147211 */ /* 0x080fe400078008ff */
[----:B------:R-:W-:Y:S01]  /*02c0*/  LEA R22, P1, R23, R2, 0x1 ;  /* 0x0000000217167211 */ /* 0x000fe200078208ff */
[----:B-1----:R0:W4:Y:S01]  /*02d0*/  LDG.E.U16 R11, [R16.64] ;  /* 0x00000006100b7981 */ /* 0x002122000c1e1500 */
[C---:B------:R-:W-:Y:S02]  /*02e0*/  LEA R27, R4.reuse, R15, 0x2 ;  /* 0x0000000f041b7211 */ /* 0x040fe400078e10ff */
[-C--:B------:R-:W-:Y:S02]  /*02f0*/  LEA.HI.X.SX32 R21, R21, R0.reuse, 0x1, P0 ;  /* 0x0000000015157211 */ /* 0x080fe400000f0eff */
[----:B------:R-:W-:Y:S01]  /*0300*/  LEA.HI.X.SX32 R23, R23, R0, 0x1, P1 ;  /* 0x0000000017177211 */ /* 0x000fe200008f0eff */
[----:B------:R-:W-:Y:S01]  /*0310*/  IMAD R29, R4, 0x4, R27 ;  /* 0x00000004041d7824 */ /* 0x000fe200078e021b */
[C---:B------:R-:W-:Y:S01]  /*0320*/  LEA R24, P0, R25.reuse, R2, 0x1 ;  /* 0x0000000219187211 */ /* 0x040fe200078008ff */
[----:B------:R1:W2:Y:S03]  /*0330*/  LDG.E.U16 R51, [R20.64] ;  /* 0x0000000614337981 */ /* 0x0002a6000c1e1500 */
[----:B------:R-:W-:Y:S01]  /*0340*/  LEA.HI.X.SX32 R25, R25, R0, 0x1, P0 ;  /* 0x0000000019197211 */ /* 0x000fe200000f0eff */
[----:B------:R1:W2:Y:S01]  /*0350*/  LDG.E.U16 R53, [R22.64] ;  /* 0x0000000616357981 */ /* 0x0002a2000c1e1500 */
[----:B------:R-:W-:-:S02]  /*0360*/  LEA R12, P0, R13, R2, 0x1 ;  /* 0x000000020d0c7211 */ /* 0x000fc400078008ff */
[----:B0-----:R-:W-:Y:S01]  /*0370*/  LEA R16, P1, R27, R2, 0x1 ;  /* 0x000000021b107211 */ /* 0x001fe200078208ff */
[----:B------:R0:W2:Y:S01]  /*0380*/  LDG.E.U16 R55, [R24.64] ;  /* 0x0000000618377981 */ /* 0x0000a2000c1e1500 */
[----:B------:R-:W-:Y:S02]  /*0390*/  LEA.HI.X.SX32 R13, R13, R0, 0x1, P0 ;  /* 0x000000000d0d7211 */ /* 0x000fe400000f0eff */
[----:B-1----:R-:W-:-:S03]  /*03a0*/  LEA R23, R4, R29, 0x2 ;  /* 0x0000001d04177211 */ /* 0x002fc600078e10ff */
[----:B------:R1:W2:Y:S01]  /*03b0*/  LDG.E.U16 R57, [R12.64] ;  /* 0x000000060c397981 */ /* 0x0002a2000c1e1500 */
[----:B------:R-:W-:Y:S01]  /*03c0*/  LEA R14, P0, R15, R2, 0x1 ;  /* 0x000000020f0e7211 */ /* 0x000fe200078008ff */
[----:B0-----:R-:W-:-:S03]  /*03d0*/  IMAD R25, R4, 0x4, R23 ;  /* 0x0000000404197824 */ /* 0x001fc600078e0217 */
[-C--:B------:R-:W-:Y:S02]  /*03e0*/  LEA.HI.X.SX32 R15, R15, R0.reuse, 0x1, P0 ;  /* 0x000000000f0f7211 */ /* 0x080fe400000f0eff */
[----:B------:R-:W-:Y:S02]  /*03f0*/  LEA.HI.X.SX32 R17, R27, R0, 0x1, P1 ;  /* 0x000000001b117211 */ /* 0x000fe400008f0eff */
[C---:B------:R-:W-:Y:S01]  /*0400*/  LEA R20, P0, R29.reuse, R2, 0x1 ;  /* 0x000000021d147211 */ /* 0x040fe200078008ff */
[----:B------:R0:W2:Y:S01]  /*0410*/  LDG.E.U16 R59, [R14.64] ;  /* 0x000000060e3b7981 */ /* 0x0000a2000c1e1500 */
[C---:B------:R-:W-:Y:S02]  /*0420*/  LEA R27, R4.reuse, R25, 0x2 ;  /* 0x00000019041b7211 */ /* 0x040fe400078e10ff */
[----:B------:R-:W-:Y:S01]  /*0430*/  LEA.HI.X.SX32 R21, R29, R0, 0x1, P0 ;  /* 0x000000001d157211 */ /* 0x000fe200000f0eff */
[----:B------:R0:W2:Y:S01]  /*0440*/  LDG.E.U16 R61, [R16.64] ;  /* 0x00000006103d7981 */ /* 0x0000a2000c1e1500 */
[-C--:B------:R-:W-:Y:S01]  /*0450*/  LEA R22, P0, R23, R2.reuse, 0x1 ;  /* 0x0000000217167211 */ /* 0x080fe200078008ff */
[----:B------:R-:W-:Y:S01]  /*0460*/  IMAD R29, R4, 0x4, R27 ;  /* 0x00000004041d7824 */ /* 0x000fe200078e021b */
[----:B------:R-:W-:Y:S01]  /*0470*/  LEA R24, P1, R27, R2, 0x1 ;  /* 0x000000021b187211 */ /* 0x000fe200078208ff */
[----:B------:R0:W2:Y:S01]  /*0480*/  LDG.E.U16 R63, [R20.64] ;  /* 0x00000006143f7981 */ /* 0x0000a2000c1e1500 */
[----:B------:R-:W-:-:S02]  /*0490*/  LEA.HI.X.SX32 R23, R23, R0, 0x1, P0 ;  /* 0x0000000017177211 */ /* 0x000fc400000f0eff */
[C---:B-1----:R-:W-:Y:S02]  /*04a0*/  LEA R12, P0, R25.reuse, R2, 0x1 ;  /* 0x00000002190c7211 */ /* 0x042fe400078008ff */
[C---:B0-----:R-:W-:Y:S01]  /*04b0*/  LEA R17, R4.reuse, R29, 0x2 ;  /* 0x0000001d04117211 */ /* 0x041fe200078e10ff */
[----:B------:R0:W2:Y:S01]  /*04c0*/  LDG.E.U16 R65, [R22.64] ;  /* 0x0000000616417981 */ /* 0x0000a2000c1e1500 */
[----:B------:R-:W-:Y:S02]  /*04d0*/  LEA.HI.X.SX32 R13, R25, R0, 0x1, P0 ;  /* 0x00000000190d7211 */ /* 0x000fe400000f0eff */
[----:B------:R-:W-:Y:S01]  /*04e0*/  LEA R14, P0, R29, R2, 0x1 ;  /* 0x000000021d0e7211 */ /* 0x000fe200078008ff */
[----:B------:R-:W-:Y:S01]  /*04f0*/  IMAD R21, R4, 0x4, R17 ;  /* 0x0000000404157824 */ /* 0x000fe200078e0211 */
[-C--:B------:R-:W-:Y:S01]  /*0500*/  LEA.HI.X.SX32 R25, R27, R0.reuse, 0x1, P1 ;  /* 0x000000001b197211 */ /* 0x080fe200008f0eff */
[----:B------:R1:W2:Y:S01]  /*0510*/  LDG.E.U16 R67, [R12.64] ;  /* 0x000000060c437981 */ /* 0x0002a2000c1e1500 */
[----:B------:R-:W-:-:S02]  /*0520*/  LEA.HI.X.SX32 R15, R29, R0, 0x1, P0 ;  /* 0x000000001d0f7211 */ /* 0x000fc400000f0eff */
[C---:B------:R-:W-:Y:S01]  /*0530*/  LEA R16, P0, R17.reuse, R2, 0x1 ;  /* 0x0000000211107211 */ /* 0x040fe200078008ff */
[----:B------:R1:W2:Y:S01]  /*0540*/  LDG.E.U16 R69, [R24.64] ;  /* 0x0000000618457981 */ /* 0x0002a2000c1e1500 */
[C---:B------:R-:W-:Y:S02]  /*0550*/  LEA R27, R4.reuse, R21, 0x2 ;  /* 0x00000015041b7211 */ /* 0x040fe400078e10ff */
[----:B------:R-:W-:Y:S01]  /*0560*/  LEA.HI.X.SX32 R17, R17, R0, 0x1, P0 ;  /* 0x0000000011117211 */ /* 0x000fe200000f0eff */
[----:B------:R1:W2:Y:S01]  /*0570*/  LDG.E.U16 R71, [R14.64] ;  /* 0x000000060e477981 */ /* 0x0002a2000c1e1500 */
[-C--:B------:R-:W-:Y:S01]  /*0580*/  LEA R20, P0, R21, R2.reuse, 0x1 ;  /* 0x0000000215147211 */ /* 0x080fe200078008ff */
[----:B------:R-:W-:Y:S01]  /*0590*/  IMAD R29, R4, 0x4, R27 ;  /* 0x00000004041d7824 */ /* 0x000fe200078e021b */
[----:B0-----:R-:W-:Y:S01]  /*05a0*/  LEA R22, P1, R27, R2, 0x1 ;  /* 0x000000021b167211 */ /* 0x001fe200078208ff */
[----:B------:R0:W2:Y:S01]  /*05b0*/  LDG.E.U16 R73, [R16.64] ;  /* 0x0000000610497981 */ /* 0x0000a2000c1e1500 */
[----:B------:R-:W-:-:S02]  /*05c0*/  LEA.HI.X.SX32 R21, R21, R0, 0x1, P0 ;  /* 0x0000000015157211 */ /* 0x000fc400000f0eff */
[----:B-1----:R-:W-:Y:S02]  /*05d0*/  LEA R12, P0, R29, R2, 0x1 ;  /* 0x000000021d0c7211 */ /* 0x002fe400078008ff */
[C---:B------:R-:W-:Y:S01]  /*05e0*/  LEA R25, R4.reuse, R29, 0x2 ;  /* 0x0000001d04197211 */ /* 0x040fe200078e10ff */
[----:B------:R1:W2:Y:S01]  /*05f0*/  LDG.E.U16 R75, [R20.64] ;  /* 0x00000006144b7981 */ /* 0x0002a2000c1e1500 */
[-C--:B------:R-:W-:Y:S02]  /*0600*/  LEA.HI.X.SX32 R23, R27, R0.reuse, 0x1, P1 ;  /* 0x000000001b177211 */ /* 0x080fe400008f0eff */
[----:B------:R-:W-:Y:S01]  /*0610*/  LEA.HI.X.SX32 R13, R29, R0, 0x1, P0 ;  /* 0x000000001d0d7211 */ /* 0x000fe200000f0eff */
[C---:B------:R-:W-:Y:S01]  /*0620*/  IMAD R27, R4.reuse, 0x4, R25 ;  /* 0x00000004041b7824 */ /* 0x040fe200078e0219 */
[C---:B------:R-:W-:Y:S01]  /*0630*/  LEA R14, P0, R25.reuse, R2, 0x1 ;  /* 0x00000002190e7211 */ /* 0x040fe200078008ff */
[----:B------:R1:W2:Y:S03]  /*0640*/  LDG.E.U16 R77, [R22.64] ;  /* 0x00000006164d7981 */ /* 0x0002a6000c1e1500 */
[----:B------:R-:W-:Y:S01]  /*0650*/  LEA.HI.X.SX32 R15, R25, R0, 0x1, P0 ;  /* 0x00000000190f7211 */ /* 0x000fe200000f0eff */
[----:B------:R1:W3:Y:S01]  /*0660*/  LDG.E.U16 R79, [R12.64] ;  /* 0x000000060c4f7981 */ /* 0x0002e2000c1e1500 */
[----:B------:R-:W-:-:S02]  /*0670*/  LEA R25, R4, R27, 0x2 ;  /* 0x0000001b04197211 */ /* 0x000fc400078e10ff */
[C---:B0-----:R-:W-:Y:S01]  /*0680*/  LEA R16, P0, R27.reuse, R2, 0x1 ;  /* 0x000000021b107211 */ /* 0x041fe200078008ff */
[----:B------:R0:W4:Y:S02]  /*0690*/  LDG.E.U16 R81, [R14.64] ;  /* 0x000000060e517981 */ /* 0x000124000c1e1500 */
[----:B------:R-:W-:Y:S01]  /*06a0*/  IMAD R29, R4, 0x4, R25 ;  /* 0x00000004041d7824 */ /* 0x000fe200078e0219 */
[----:B------:R-:W-:-:S04]  /*06b0*/  LEA.HI.X.SX32 R17, R27, R0, 0x1, P0 ;  /* 0x000000001b117211 */ /* 0x000fc800000f0eff */
[C---:B-1----:R-:W-:Y:S01]  /*06c0*/  LEA R20, P0, R29.reuse, R2, 0x1 ;  /* 0x000000021d147211 */ /* 0x042fe200078008ff */
[----:B------:R1:W5:Y:S01]  /*06d0*/  LDG.E.U16 R83, [R16.64] ;  /* 0x0000000610537981 */ /* 0x000362000c1e1500 */
[C---:B------:R-:W-:Y:S02]  /*06e0*/  LEA R23, R4.reuse, R29, 0x2 ;  /* 0x0000001d04177211 */ /* 0x040fe400078e10ff */
[----:B------:R-:W-:Y:S02]  /*06f0*/  LEA.HI.X.SX32 R21, R29, R0, 0x1, P0 ;  /* 0x000000001d157211 */ /* 0x000fe400000f0eff */
[-C--:B------:R-:W-:Y:S01]  /*0700*/  LEA R12, P0, R23, R2.reuse, 0x1 ;  /* 0x00000002170c7211 */ /* 0x080fe200078008ff */
[----:B------:R-:W-:Y:S01]  /*0710*/  IMAD R27, R4, 0x4, R23 ;  /* 0x00000004041b7824 */ /* 0x000fe200078e0217 */
[----:B------:R-:W-:Y:S01]  /*0720*/  LEA R24, P1, R25, R2, 0x1 ;  /* 0x0000000219187211 */ /* 0x000fe200078208ff */
[----:B------:R1:W5:Y:S01]  /*0730*/  LDG.E.U16 R87, [R20.64] ;  /* 0x0000000614577981 */ /* 0x000362000c1e1500 */
[----:B------:R-:W-:-:S02]  /*0740*/  LEA.HI.X.SX32 R13, R23, R0, 0x1, P0 ;  /* 0x00000000170d7211 */ /* 0x000fc400000f0eff */
[C---:B------:R-:W-:Y:S02]  /*0750*/  LEA R23, R4.reuse, R27, 0x2 ;  /* 0x0000001b04177211 */ /* 0x040fe400078e10ff */
[----:B------:R-:W-:Y:S01]  /*0760*/  LEA.HI.X.SX32 R25, R25, R0, 0x1, P1 ;  /* 0x0000000019197211 */ /* 0x000fe200008f0eff */
[----:B------:R1:W5:Y:S01]  /*0770*/  LDG.E.U16 R89, [R12.64] ;  /* 0x000000060c597981 */ /* 0x000362000c1e1500 */
[C---:B0-----:R-:W-:Y:S01]  /*0780*/  LEA R14, P0, R27.reuse, R2, 0x1 ;  /* 0x000000021b0e7211 */ /* 0x041fe200078008ff */
[----:B------:R-:W-:Y:S02]  /*0790*/  IMAD R29, R4, 0x4, R23 ;  /* 0x00000004041d7824 */ /* 0x000fe400078e0217 */
[----:B------:R0:W5:Y:S01]  /*07a0*/  LDG.E.U16 R85, [R24.64] ;  /* 0x0000000618557981 */ /* 0x000162000c1e1500 */
[----:B------:R-:W-:Y:S02]  /*07b0*/  LEA.HI.X.SX32 R15, R27, R0, 0x1, P0 ;  /* 0x000000001b0f7211 */ /* 0x000fe400000f0eff */
[----:B-1----:R-:W-:-:S02]  /*07c0*/  LEA R16, P0, R29, R2, 0x1 ;  /* 0x000000021d107211 */ /* 0x002fc400078008ff */
[----:B------:R-:W-:Y:S01]  /*07d0*/  LEA R22, P1, R23, R2, 0x1 ;  /* 0x0000000217167211 */ /* 0x000fe200078208ff */
[----:B------:R1:W5:Y:S01]  /*07e0*/  LDG.E.U16 R91, [R14.64] ;  /* 0x000000060e5b7981 */ /* 0x000362000c1e1500 */
[C---:B0-----:R-:W-:Y:S02]  /*07f0*/  LEA R25, R4.reuse, R29, 0x2 ;  /* 0x0000001d04197211 */ /* 0x041fe400078e10ff */
[----:B------:R-:W-:Y:S02]  /*0800*/  LEA.HI.X.SX32 R17, R29, R0, 0x1, P0 ;  /* 0x000000001d117211 */ /* 0x000fe400000f0eff */
[----:B------:R-:W-:Y:S01]  /*0810*/  LEA R20, P0, R25, R2, 0x1 ;  /* 0x0000000219147211 */ /* 0x000fe200078008ff */
[----:B------:R-:W-:Y:S01]  /*0820*/  IMAD R27, R4, 0x4, R25 ;  /* 0x00000004041b7824 */ /* 0x000fe200078e0219 */
[-C--:B------:R-:W-:Y:S01]  /*0830*/  LEA.HI.X.SX32 R23, R23, R0.reuse, 0x1, P1 ;  /* 0x0000000017177211 */ /* 0x080fe200008f0eff */
[----:B------:R0:W5:Y:S01]  /*0840*/  LDG.E.U16 R95, [R16.64] ;  /* 0x00000006105f7981 */ /* 0x000162000c1e1500 */
[----:B------:R-:W-:-:S02]  /*0850*/  LEA.HI.X.SX32 R21, R25, R0, 0x1, P0 ;  /* 0x0000000019157211 */ /* 0x000fc400000f0eff */
[----:B------:R-:W-:Y:S01]  /*0860*/  LEA R25, R4, R27, 0x2 ;  /* 0x0000001b04197211 */ /* 0x000fe200078e10ff */
[----:B------:R0:W5:Y:S01]  /*0870*/  LDG.E.U16 R93, [R22.64] ;  /* 0x00000006165d7981 */ /* 0x000162000c1e1500 */
[----:B------:R-:W-:-:S03]  /*0880*/  LEA R12, P0, R27, R2, 0x1 ;  /* 0x000000021b0c7211 */ /* 0x000fc600078008ff */
[C---:B------:R-:W-:Y:S01]  /*0890*/  IMAD R29, R4.reuse, 0x4, R25 ;  /* 0x00000004041d7824 */ /* 0x040fe200078e0219 */
[----:B------:R-:W-:Y:S01]  /*08a0*/  LEA.HI.X.SX32 R13, R27, R0, 0x1, P0 ;  /* 0x000000001b0d7211 */ /* 0x000fe200000f0eff */
[----:B------:R0:W5:Y:S03]  /*08b0*/  LDG.E.U16 R97, [R20.64] ;  /* 0x0000000614617981 */ /* 0x000166000c1e1500 */
[----:B------:R-:W-:Y:S01]  /*08c0*/  LEA R27, R4, R29, 0x2 ;  /* 0x0000001d041b7211 */ /* 0x000fe200078e10ff */
[----:B------:R0:W5:Y:S01]  /*08d0*/  LDG.E.U16 R99, [R12.64] ;  /* 0x000000060c637981 */ /* 0x000162000c1e1500 */
[----:B-1----:R-:W-:-:S03]  /*08e0*/  LEA R14, P0, R29, R2, 0x1 ;  /* 0x000000021d0e7211 */ /* 0x002fc600078008ff */
[C---:B0-----:R-:W-:Y:S01]  /*08f0*/  IMAD R23, R4.reuse, 0x4, R27 ;  /* 0x0000000404177824 */ /* 0x041fe200078e021b */
[----:B------:R-:W-:Y:S02]  /*0900*/  LEA.HI.X.SX32 R15, R29, R0, 0x1, P0 ;  /* 0x000000001d0f7211 */ /* 0x000fe400000f0eff */
[C---:B------:R-:W-:Y:S02]  /*0910*/  LEA R16, P0, R27.reuse, R2, 0x1 ;  /* 0x000000021b107211 */ /* 0x040fe400078008ff */
[----:B------:R-:W-:Y:S01]  /*0920*/  LEA R29, R4, R23, 0x2 ;  /* 0x00000017041d7211 */ /* 0x000fe200078e10ff */
[----:B------:R0:W5:Y:S01]  /*0930*/  LDG.E.U16 R103, [R14.64] ;  /* 0x000000060e677981 */ /* 0x000162000c1e1500 */
[----:B------:R-:W-:-:S03]  /*0940*/  LEA.HI.X.SX32 R17, R27, R0, 0x1, P0 ;  /* 0x000000001b117211 */ /* 0x000fc600000f0eff */
[C---:B------:R-:W-:Y:S01]  /*0950*/  IMAD R27, R4.reuse, 0x4, R29 ;  /* 0x00000004041b7824 */ /* 0x040fe200078e021d */
[C---:B------:R-:W-:Y:S01]  /*0960*/  LEA R24, P1, R25.reuse, R2, 0x1 ;  /* 0x0000000219187211 */ /* 0x040fe200078208ff */
[----:B------:R1:W5:Y:S03]  /*0970*/  LDG.E.U16 R105, [R16.64] ;  /* 0x0000000610697981 */ /* 0x000366000c1e1500 */
[C---:B------:R-:W-:Y:S02]  /*0980*/  LEA R31, R4.reuse, R27, 0x2 ;  /* 0x0000001b041f7211 */ /* 0x040fe400078e10ff */
[----:B------:R-:W-:Y:S02]  /*0990*/  LEA.HI.X.SX32 R25, R25, R0, 0x1, P1 ;  /* 0x0000000019197211 */ /* 0x000fe400008f0eff */
[----:B------:R-:W-:Y:S01]  /*09a0*/  LEA R20, P0, R23, R2, 0x1 ;  /* 0x0000000217147211 */ /* 0x000fe200078008ff */
[----:B------:R-:W-:-:S02]  /*09b0*/  IMAD R33, R4, 0x4, R31 ;  /* 0x0000000404217824 */ /* 0x000fc400078e021f */
[----:B------:R0:W5:Y:S01]  /*09c0*/  LDG.E.U16 R101, [R24.64] ;  /* 0x0000000618657981 */ /* 0x000162000c1e1500 */
[----:B------:R-:W-:Y:S02]  /*09d0*/  LEA.HI.X.SX32 R21, R23, R0, 0x1, P0 ;  /* 0x0000000017157211 */ /* 0x000fe400000f0eff */
[-C--:B------:R-:W-:Y:S02]  /*09e0*/  LEA R12, P0, R27, R2.reuse, 0x1 ;  /* 0x000000021b0c7211 */ /* 0x080fe400078008ff */
[----:B------:R-:W-:Y:S01]  /*09f0*/  LEA R22, P1, R29, R2, 0x1 ;  /* 0x000000021d167211 */ /* 0x000fe200078208ff */
[----:B------:R1:W5:Y:S01]  /*0a00*/  LDG.E.U16 R107, [R20.64] ;  /* 0x00000006146b7981 */ /* 0x000362000c1e1500 */
[----:B0-----:R-:W-:Y:S02]  /*0a10*/  LEA R25, R4, R33, 0x2 ;  /* 0x0000002104197211 */ /* 0x001fe400078e10ff */
[----:B------:R-:W-:-:S03]  /*0a20*/  LEA.HI.X.SX32 R13, R27, R0, 0x1, P0 ;  /* 0x000000001b0d7211 */ /* 0x000fc600000f0eff */
[C---:B------:R-:W-:Y:S01]  /*0a30*/  IMAD R27, R4.reuse, 0x4, R25 ;  /* 0x00000004041b7824 */ /* 0x040fe200078e0219 */
[----:B------:R-:W-:Y:S01]  /*0a40*/  LEA.HI.X.SX32 R23, R29, R0, 0x1, P1 ;  /* 0x000000001d177211 */ /* 0x000fe200008f0eff */
[----:B------:R0:W5:Y:S01]  /*0a50*/  LDG.E.U16 R111, [R12.64] ;  /* 0x000000060c6f7981 */ /* 0x000162000c1e1500 */
[C---:B------:R-:W-:Y:S02]  /*0a60*/  LEA R14, P0, R31.reuse, R2, 0x1 ;  /* 0x000000021f0e7211 */ /* 0x040fe400078008ff */
[----:B------:R-:W-:Y:S01]  /*0a70*/  LEA R29, R4, R27, 0x2 ;  /* 0x0000001b041d7211 */ /* 0x000fe200078e10ff */
[----:B------:R0:W5:Y:S01]  /*0a80*/  LDG.E.U16 R109, [R22.64] ;  /* 0x00000006166d7981 */ /* 0x000162000c1e1500 */
[----:B------:R-:W-:-:S03]  /*0a90*/  LEA.HI.X.SX32 R15, R31, R0, 0x1, P0 ;  /* 0x000000001f0f7211 */ /* 0x000fc600000f0eff */
[C---:B------:R-:W-:Y:S01]  /*0aa0*/  IMAD R31, R4.reuse, 0x4, R29 ;  /* 0x00000004041f7824 */ /* 0x040fe200078e021d */
[----:B-1----:R-:W-:Y:S01]  /*0ab0*/  LEA R16, P0, R33, R2, 0x1 ;  /* 0x0000000221107211 */ /* 0x002fe200078008ff */
[----:B------:R1:W5:Y:S03]  /*0ac0*/  LDG.E.U16 R113, [R14.64] ;  /* 0x000000060e717981 */ /* 0x000366000c1e1500 */
[----:B------:R-:W-:-:S05]  /*0ad0*/  LEA R35, R4, R31, 0x2 ;  /* 0x0000001f04237211 */ /* 0x000fca00078e10ff */
[C---:B0-----:R-:W-:Y:S01]  /*0ae0*/  IMAD R23, R4.reuse, 0x4, R35 ;  /* 0x0000000404177824 */ /* 0x041fe200078e0223 */
[----:B------:R-:W-:Y:S02]  /*0af0*/  LEA.HI.X.SX32 R17, R33, R0, 0x1, P0 ;  /* 0x0000000021117211 */ /* 0x000fe400000f0eff */
[C---:B------:R-:W-:Y:S02]  /*0b00*/  LEA R20, P0, R27.reuse, R2, 0x1 ;  /* 0x000000021b147211 */ /* 0x040fe400078008ff */
[C---:B------:R-:W-:Y:S01]  /*0b10*/  LEA R33, R4.reuse, R23, 0x2 ;  /* 0x0000001704217211 */ /* 0x040fe200078e10ff */
[----:B------:R0:W5:Y:S01]  /*0b20*/  LDG.E.U16 R115, [R16.64] ;  /* 0x0000000610737981 */ /* 0x000162000c1e1500 */
[----:B------:R-:W-:Y:S02]  /*0b30*/  LEA.HI.X.SX32 R21, R27, R0, 0x1, P0 ;  /* 0x000000001b157211 */ /* 0x000fe400000f0eff */
[-C--:B------:R-:W-:Y:S01]  /*0b40*/  LEA R12, P0, R29, R2.reuse, 0x1 ;  /* 0x000000021d0c7211 */ /* 0x080fe200078008ff */
[----:B------:R-:W-:Y:S01]  /*0b50*/  IMAD R27, R4, 0x4, R33 ;  /* 0x00000004041b7824 */ /* 0x000fe200078e0221 */
[----:B------:R-:W-:Y:S01]  /*0b60*/  LEA R24, P1, R25, R2, 0x1 ;  /* 0x0000000219187211 */ /* 0x000fe200078208ff */
[----:B------:R0:W5:Y:S01]  /*0b70*/  LDG.E.U16 R119, [R20.64] ;  /* 0x0000000614777981 */ /* 0x000162000c1e1500 */
[----:B------:R-:W-:-:S02]  /*0b80*/  LEA.HI.X.SX32 R13, R29, R0, 0x1, P0 ;  /* 0x000000001d0d7211 */ /* 0x000fc400000f0eff */
[C---:B------:R-:W-:Y:S02]  /*0b90*/  LEA R29, R4.reuse, R27, 0x2 ;  /* 0x0000001b041d7211 */ /* 0x040fe400078e10ff */
[----:B-1----:R-:W-:Y:S01]  /*0ba0*/  LEA R14, P0, R31, R2, 0x1 ;  /* 0x000000021f0e7211 */ /* 0x002fe200078008ff */
[----:B------:R1:W5:Y:S02]  /*0bb0*/  LDG.E.U16 R121, [R12.64] ;  /* 0x000000060c797981 */ /* 0x000364000c1e1500 */
[C---:B------:R-:W-:Y:S01]  /*0bc0*/  IMAD R37, R4.reuse, 0x4, R29 ;  /* 0x0000000404257824 */ /* 0x040fe200078e021d */
[-C--:B------:R-:W-:Y:S02]  /*0bd0*/  LEA.HI.X.SX32 R25, R25, R0.reuse, 0x1, P1 ;  /* 0x0000000019197211 */ /* 0x080fe400008f0eff */
[----:B------:R-:W-:Y:S02]  /*0be0*/  LEA.HI.X.SX32 R15, R31, R0, 0x1, P0 ;  /* 0x000000001f0f7211 */ /* 0x000fe400000f0eff */
[----:B0-----:R-:W-:Y:S01]  /*0bf0*/  LEA R16, P1, R35, R2, 0x1 ;  /* 0x0000000223107211 */ /* 0x001fe200078208ff */
[----:B------:R0:W5:Y:S01]  /*0c00*/  LDG.E.U16 R117, [R24.64] ;  /* 0x0000000618757981 */ /* 0x000162000c1e1500 */
[----:B------:R-:W-:-:S02]  /*0c10*/  LEA R31, R4, R37, 0x2 ;  /* 0x00000025041f7211 */ /* 0x000fc400078e10ff */
[----:B------:R-:W-:Y:S01]  /*0c20*/  LEA.HI.X.SX32 R17, R35, R0, 0x1, P1 ;  /* 0x0000000023117211 */ /* 0x000fe200008f0eff */
[----:B------:R0:W5:Y:S01]  /*0c30*/  LDG.E.U16 R123, [R14.64] ;  /* 0x000000060e7b7981 */ /* 0x000162000c1e1500 */
[C---:B------:R-:W-:Y:S01]  /*0c40*/  LEA R22, P0, R23.reuse, R2, 0x1 ;  /* 0x0000000217167211 */ /* 0x040fe200078008ff */
[C---:B------:R-:W-:Y:S02]  /*0c50*/  IMAD R35, R4.reuse, 0x4, R31 ;  /* 0x0000000404237824 */ /* 0x040fe400078e021f */
[----:B------:R0:W5:Y:S01]  /*0c60*/  LDG.E.U16 R125, [R16.64] ;  /* 0x00000006107d7981 */ /* 0x000162000c1e1500 */
[----:B------:R-:W-:Y:S02]  /*0c70*/  LEA.HI.X.SX32 R23, R23, R0, 0x1, P0 ;  /* 0x0000000017177211 */ /* 0x000fe400000f0eff */
        /* <DEDUP_REMOVED lines=8> */
[----:B------:R-:W-:Y:S01]  /*0d00*/  IMAD R43, R4, 0x4, R41 ;  /* 0x00000004042b7824 */ /* 0x000fe200078e0229 */
[----:B------:R-:W-:-:S04]  /*0d10*/  LEA.HI.X.SX32 R13, R27, R0, 0x1, P0 ;  /* 0x000000001b0d7211 */ /* 0x000fc800000f0eff */
[C---:B------:R-:W-:Y:S01]  /*0d20*/  LEA R27, R4.reuse, R43, 0x2 ;  /* 0x0000002b041b7211 */ /* 0x040fe200078e10ff */
[----:B------:R1:W5:Y:S01]  /*0d30*/  LDG.E.U16 R131, [R12.64] ;  /* 0x000000060c837981 */ /* 0x000362000c1e1500 */
[-C--:B0-----:R-:W-:Y:S02]  /*0d40*/  LEA R24, P1, R29, R2.reuse, 0x1 ;  /* 0x000000021d187211 */ /* 0x081fe400078208ff */
[----:B------:R-:W-:Y:S01]  /*0d50*/  LEA R14, P0, R31, R2, 0x1 ;  /* 0x000000021f0e7211 */ /* 0x000fe200078008ff */
[C---:B------:R-:W-:Y:S01]  /*0d60*/  IMAD R45, R4.reuse, 0x4, R27 ;  /* 0x00000004042d7824 */ /* 0x040fe200078e021b */
[-C--:B------:R-:W-:Y:S02]  /*0d70*/  LEA.HI.X.SX32 R25, R29, R0.reuse, 0x1, P1 ;  /* 0x000000001d197211 */ /* 0x080fe400008f0eff */
[----:B------:R-:W-:Y:S02]  /*0d80*/  LEA.HI.X.SX32 R15, R31, R0, 0x1, P0 ;  /* 0x000000001f0f7211 */ /* 0x000fe400000f0eff */
[----:B------:R-:W-:Y:S01]  /*0d90*/  LEA R16, P0, R39, R2, 0x1 ;  /* 0x0000000227107211 */ /* 0x000fe200078008ff */
[----:B------:R0:W5:Y:S01]  /*0da0*/  LDG.E.U16 R133, [R24.64] ;  /* 0x0000000618857981 */ /* 0x000162000c1e1500 */
[----:B------:R-:W-:-:S02]  /*0db0*/  LEA R29, R4, R45, 0x2 ;  /* 0x0000002d041d7211 */ /* 0x000fc400078e10ff */
[----:B------:R-:W-:Y:S01]  /*0dc0*/  LEA.HI.X.SX32 R17, R39, R0, 0x1, P0 ;  /* 0x0000000027117211 */ /* 0x000fe200000f0eff */
[----:B------:R0:W5:Y:S02]  /*0dd0*/  LDG.E.U16 R135, [R14.64] ;  /* 0x000000060e877981 */ /* 0x000164000c1e1500 */
[C---:B------:R-:W-:Y:S01]  /*0de0*/  IMAD R39, R4.reuse, 0x4, R29 ;  /* 0x0000000404277824 */ /* 0x040fe200078e021d */
[C---:B------:R-:W-:Y:S01]  /*0df0*/  LEA R22, P1, R41.reuse, R2, 0x1 ;  /* 0x0000000229167211 */ /* 0x040fe200078208ff */
[----:B------:R0:W5:Y:S03]  /*0e00*/  LDG.E.U16 R137, [R16.64] ;  /* 0x0000000610897981 */ /* 0x000166000c1e1500 */
[----:B-1----:R-:W-:Y:S02]  /*0e10*/  LEA R13, R4, R39, 0x2 ;  /* 0x00000027040d7211 */ /* 0x002fe400078e10ff */
[----:B------:R-:W-:-:S03]  /*0e20*/  LEA.HI.X.SX32 R23, R41, R0, 0x1, P1 ;  /* 0x0000000029177211 */ /* 0x000fc600008f0eff */
[C---:B------:R-:W-:Y:S01]  /*0e30*/  IMAD R41, R4.reuse, 0x4, R13 ;  /* 0x0000000404297824 */ /* 0x040fe200078e020d */
[C---:B------:R-:W-:Y:S01]  /*0e40*/  LEA R20, P0, R27.reuse, R2, 0x1 ;  /* 0x000000021b147211 */ /* 0x040fe200078008ff */
[----:B------:R1:W5:Y:S03]  /*0e50*/  LDG.E.U16 R139, [R22.64] ;  /* 0x00000006168b7981 */ /* 0x000366000c1e1500 */
[C---:B------:R-:W-:Y:S02]  /*0e60*/  LEA R31, R4.reuse, R41, 0x2 ;  /* 0x00000029041f7211 */ /* 0x040fe400078e10ff */
[----:B------:R-:W-:Y:S02]  /*0e70*/  LEA.HI.X.SX32 R21, R27, R0, 0x1, P0 ;  /* 0x000000001b157211 */ /* 0x000fe400000f0eff */
[-C--:B0-----:R-:W-:Y:S01]  /*0e80*/  LEA R24, P0, R29, R2.reuse, 0x1 ;  /* 0x000000021d187211 */ /* 0x081fe200078008ff */
[----:B------:R-:W-:Y:S01]  /*0e90*/  IMAD R47, R4, 0x4, R31 ;  /* 0x00000004042f7824 */ /* 0x000fe200078e021f */
[----:B------:R-:W-:Y:S01]  /*0ea0*/  LEA R26, P1, R13, R2, 0x1 ;  /* 0x000000020d1a7211 */ /* 0x000fe200078208ff */
[----:B------:R0:W5:Y:S01]  /*0eb0*/  LDG.E.U16 R141, [R20.64] ;  /* 0x00000006148d7981 */ /* 0x000162000c1e1500 */
[----:B------:R-:W-:-:S02]  /*0ec0*/  LEA.HI.X.SX32 R25, R29, R0, 0x1, P0 ;  /* 0x000000001d197211 */ /* 0x000fc400000f0eff */
[----:B------:R-:W-:Y:S02]  /*0ed0*/  LEA R28, P0, R31, R2, 0x1 ;  /* 0x000000021f1c7211 */ /* 0x000fe400078008ff */
[----:B------:R-:W-:Y:S01]  /*0ee0*/  LEA R49, R4, R47, 0x2 ;  /* 0x0000002f04317211 */ /* 0x000fe200078e10ff */
[----:B------:R0:W5:Y:S01]  /*0ef0*/  LDG.E.U16 R143, [R24.64] ;  /* 0x00000006188f7981 */ /* 0x000162000c1e1500 */
[-C--:B------:R-:W-:Y:S02]  /*0f00*/  LEA.HI.X.SX32 R27, R13, R0.reuse, 0x1, P1 ;  /* 0x000000000d1b7211 */ /* 0x080fe400008f0eff */
[----:B------:R-:W-:Y:S02]  /*0f10*/  LEA.HI.X.SX32 R29, R31, R0, 0x1, P0 ;  /* 0x000000001f1d7211 */ /* 0x000fe400000f0eff */
[-C--:B------:R-:W-:Y:S01]  /*0f20*/  LEA R30, P1, R49, R2.reuse, 0x1 ;  /* 0x00000002311e7211 */ /* 0x080fe200078208ff */
[----:B------:R0:W5:Y:S01]  /*0f30*/  LDG.E.U16 R145, [R26.64] ;  /* 0x000000061a917981 */ /* 0x000162000c1e1500 */
[----:B------:R-:W-:-:S02]  /*0f40*/  LEA R12, P0, R37, R2, 0x1 ;  /* 0x00000002250c7211 */ /* 0x000fc400078008ff */
[-C--:B------:R-:W-:Y:S01]  /*0f50*/  LEA.HI.X.SX32 R31, R49, R0.reuse, 0x1, P1 ;  /* 0x00000000311f7211 */ /* 0x080fe200008f0eff */
[----:B------:R0:W5:Y:S01]  /*0f60*/  LDG.E.U16 R147, [R28.64] ;  /* 0x000000061c937981 */ /* 0x000162000c1e1500 */
[----:B------:R-:W-:Y:S02]  /*0f70*/  LEA.HI.X.SX32 R13, R37, R0, 0x1, P0 ;  /* 0x00000000250d7211 */ /* 0x000fe400000f0eff */
[-C--:B------:R-:W-:Y:S02]  /*0f80*/  LEA R14, P1, R35, R2.reuse, 0x1 ;  /* 0x00000002230e7211 */ /* 0x080fe400078208ff */
[----:B------:R-:W-:Y:S01]  /*0f90*/  LEA R16, P0, R33, R2, 0x1 ;  /* 0x0000000221107211 */ /* 0x000fe200078008ff */
[----:B------:R-:W-:Y:S01]  /*0fa0*/  IMAD R49, R4, 0x4, R49 ;  /* 0x0000000404317824 */ /* 0x000fe200078e0231 */
[-C--:B------:R-:W-:Y:S01]  /*0fb0*/  LEA.HI.X.SX32 R15, R35, R0.reuse, 0x1, P1 ;  /* 0x00000000230f7211 */ /* 0x080fe200008f0eff */
[----:B------:R-:W5:Y:S01]  /*0fc0*/  LDG.E.U16 R31, [R30.64] ;  /* 0x000000061e1f7981 */ /* 0x000f62000c1e1500 */
[----:B------:R-:W-:-:S02]  /*0fd0*/  LEA.HI.X.SX32 R17, R33, R0, 0x1, P0 ;  /* 0x0000000021117211 */ /* 0x000fc400000f0eff */
[-C--:B0-----:R-:W-:Y:S01]  /*0fe0*/  LEA R20, P1, R43, R2.reuse, 0x1 ;  /* 0x000000022b147211 */ /* 0x081fe200078208ff */
[----:B------:R0:W5:Y:S01]  /*0ff0*/  LDG.E.U16 R35, [R12.64] ;  /* 0x000000060c237981 */ /* 0x000162000c1e1500 */
[----:B-1----:R-:W-:Y:S02]  /*1000*/  LEA R22, P0, R45, R2, 0x1 ;  /* 0x000000022d167211 */ /* 0x002fe400078008ff */
[-C--:B------:R-:W-:Y:S01]  /*1010*/  LEA.HI.X.SX32 R21, R43, R0.reuse, 0x1, P1 ;  /* 0x000000002b157211 */ /* 0x080fe200008f0eff */
[----:B------:R1:W5:Y:S01]  /*1020*/  LDG.E.U16 R29, [R14.64] ;  /* 0x000000060e1d7981 */ /* 0x000362000c1e1500 */
[----:B------:R-:W-:Y:S02]  /*1030*/  LEA.HI.X.SX32 R23, R45, R0, 0x1, P0 ;  /* 0x000000002d177211 */ /* 0x000fe400000f0eff */
[-C--:B------:R-:W-:Y:S01]  /*1040*/  LEA R24, P0, R39, R2.reuse, 0x1 ;  /* 0x0000000227187211 */ /* 0x080fe200078008ff */
[----:B------:R-:W5:Y:S01]  /*1050*/  LDG.E.U16 R17, [R16.64] ;  /* 0x0000000610117981 */ /* 0x000f62000c1e1500 */
[----:B------:R-:W-:-:S02]  /*1060*/  LEA R26, P1, R41, R2, 0x1 ;  /* 0x00000002291a7211 */ /* 0x000fc400078208ff */
[-C--:B------:R-:W-:Y:S01]  /*1070*/  LEA.HI.X.SX32 R25, R39, R0.reuse, 0x1, P0 ;  /* 0x0000000027197211 */ /* 0x080fe200000f0eff */
[----:B------:R-:W5:Y:S01]  /*1080*/  LDG.E.U16 R21, [R20.64] ;  /* 0x0000000614157981 */ /* 0x000f62000c1e1500 */
[----:B------:R-:W-:Y:S02]  /*1090*/  LEA.HI.X.SX32 R27, R41, R0, 0x1, P1 ;  /* 0x00000000291b7211 */ /* 0x000fe400008f0eff */
[-C--:B0-----:R-:W-:Y:S01]  /*10a0*/  LEA R12, P0, R47, R2.reuse, 0x1 ;  /* 0x000000022f0c7211 */ /* 0x081fe200078008ff */
[----:B------:R-:W5:Y:S01]  /*10b0*/  LDG.E.U16 R23, [R22.64] ;  /* 0x0000000616177981 */ /* 0x000f62000c1e1500 */
[----:B-1----:R-:W-:Y:S02]  /*10c0*/  LEA R14, P1, R49, R2, 0x1 ;  /* 0x00000002310e7211 */ /* 0x002fe400078208ff */
[-C--:B------:R-:W-:Y:S01]  /*10d0*/  LEA.HI.X.SX32 R13, R47, R0.reuse, 0x1, P0 ;  /* 0x000000002f0d7211 */ /* 0x080fe200000f0eff */
[----:B------:R-:W5:Y:S01]  /*10e0*/  LDG.E.U16 R25, [R24.64] ;  /* 0x0000000618197981 */ /* 0x000f62000c1e1500 */
[----:B------:R-:W-:-:S03]  /*10f0*/  LEA.HI.X.SX32 R15, R49, R0, 0x1, P1 ;  /* 0x00000000310f7211 */ /* 0x000fc600008f0eff */
[----:B------:R-:W5:Y:S04]  /*1100*/  LDG.E.U16 R27, [R26.64] ;  /* 0x000000061a1b7981 */ /* 0x000f68000c1e1500 */
[----:B------:R-:W5:Y:S04]  /*1110*/  LDG.E.U16 R13, [R12.64] ;  /* 0x000000060c0d7981 */ /* 0x000f68000c1e1500 */
[----:B------:R-:W5:Y:S01]  /*1120*/  LDG.E.U16 R15, [R14.64] ;  /* 0x000000060e0f7981 */ /* 0x000f62000c1e1500 */
[----:B------:R-:W-:Y:S02]  /*1130*/  SHF.R.S32.HI R0, RZ, 0x6, R142 ;  /* 0x00000006ff007819 */ /* 0x000fe4000001148e */
[----:B------:R-:W-:-:S02]  /*1140*/  LOP3.LUT R18, R142, 0x3f, RZ, 0xc0, !PT ;  /* 0x0000003f8e127812 */ /* 0x000fc400078ec0ff */
[----:B------:R-:W-:Y:S02]  /*1150*/  SGXT R0, R0, 0x1 ;  /* 0x000000010000781a */ /* 0x000fe40000000200 */
[----:B------:R-:W-:-:S04]  /*1160*/  SHF.L.U32 R33, R18, 0x1, RZ ;  /* 0x0000000112217819 */ /* 0x000fc800000006ff */
[----:B------:R-:W-:-:S04]  /*1170*/  LOP3.LUT R0, R33, 0x90, R0, 0x78, !PT ;  /* 0x0000009021007812 */ /* 0x000fc800078e7800 */
[----:B------:R-:W-:Y:S01]  /*1180*/  LOP3.LUT R226, R0, 0x20, RZ, 0x3c, !PT ;  /* 0x0000002000e27812 */ /* 0x000fe200078e3cff */
[----:B--2---:R0:W-:Y:S01]  /*1190*/  STS.U16 [R0+0x8000], R3 ;  /* 0x0080000300007388 */ /* 0x0041e20000000400 */
[----:B------:R-:W-:-:S03]  /*11a0*/  IADD3 R34, R19, 0x20, RZ ;  /* 0x0000002013227810 */ /* 0x000fc60007ffe0ff */
[----:B---3--:R1:W-:Y:S04]  /*11b0*/  STS.U16 [R0+0x8200], R5 ;  /* 0x0082000500007388 */ /* 0x0083e80000000400 */
[----:B----4-:R-:W-:Y:S04]  /*11c0*/  STS.U16 [R0+0x8400], R11 ;  /* 0x0084000b00007388 */ /* 0x010fe80000000400 */
[----:B------:R-:W-:Y:S04]  /*11d0*/  STS.U16 [R0+0x8600], R53 ;  /* 0x0086003500007388 */ /* 0x000fe80000000400 */
[----:B------:R-:W-:Y:S04]  /*11e0*/  STS.U16 [R0+0x8800], R57 ;  /* 0x0088003900007388 */ /* 0x000fe80000000400 */
[----:B------:R-:W-:Y:S04]  /*11f0*/  STS.U16 [R0+0x8a00], R61 ;  /* 0x008a003d00007388 */ /* 0x000fe80000000400 */
[----:B------:R-:W-:Y:S04]  /*1200*/  STS.U16 [R0+0x8c00], R65 ;  /* 0x008c004100007388 */ /* 0x000fe80000000400 */
[----:B------:R-:W-:Y:S04]  /*1210*/  STS.U16 [R0+0x8e00], R69 ;  /* 0x008e004500007388 */ /* 0x000fe80000000400 */
[----:B------:R-:W-:Y:S04]  /*1220*/  STS.U16 [R0+0x9000], R73 ;  /* 0x0090004900007388 */ /* 0x000fe80000000400 */
[----:B------:R-:W-:Y:S04]  /*1230*/  STS.U16 [R0+0x9200], R77 ;  /* 0x0092004d00007388 */ /* 0x000fe80000000400 */
[----:B------:R-:W-:Y:S04]  /*1240*/  STS.U16 [R0+0x9400], R81 ;  /* 0x0094005100007388 */ /* 0x000fe80000000400 */
[----:B-----5:R-:W-:Y:S04]  /*1250*/  STS.U16 [R0+0x9600], R85 ;  /* 0x0096005500007388 */ /* 0x020fe80000000400 */
[----:B------:R-:W-:Y:S01]  /*1260*/  STS.U16 [R0+0x9800], R89 ;  /* 0x0098005900007388 */ /* 0x000fe20000000400 */
[----:B------:R-:W-:-:S03]  /*1270*/  ISETP.GE.AND P0, PT, R34, 0x1, PT ;  /* 0x000000012200780c */ /* 0x000fc60003f06270 */
[----:B------:R-:W-:Y:S04]  /*1280*/  STS.U16 [R0+0x9a00], R93 ;  /* 0x009a005d00007388 */ /* 0x000fe80000000400 */
[----:B------:R-:W-:Y:S01]  /*1290*/  STS.U16 [R0+0x9c00], R97 ;  /* 0x009c006100007388 */ /* 0x000fe20000000400 */
[----:B------:R-:W-:-:S03]  /*12a0*/  LOP3.LUT R10, R142, 0x1c, RZ, 0xc0, !PT ;  /* 0x0000001c8e0a7812 */ /* 0x000fc600078ec0ff */
[----:B------:R2:W-:Y:S04]  /*12b0*/  STS.U16 [R0+0xa000], R105 ;  /* 0x00a0006900007388 */ /* 0x0005e80000000400 */
[----:B------:R3:W-:Y:S04]  /*12c0*/  STS.U16 [R0+0x9e00], R101 ;  /* 0x009e006500007388 */ /* 0x0007e80000000400 */
[----:B------:R4:W-:Y:S04]  /*12d0*/  STS.U16 [R0+0xa200], R109 ;  /* 0x00a2006d00007388 */ /* 0x0009e80000000400 */
[----:B------:R-:W-:Y:S01]  /*12e0*/  STS.U16 [R0+0xa400], R113 ;  /* 0x00a4007100007388 */ /* 0x000fe20000000400 */
[----:B------:R-:W-:Y:S01]  /*12f0*/  IMAD.MOV.U32 R234, RZ, RZ, 0x3f800000 ;  /* 0x3f800000ffea7424 */ /* 0x000fe200078e00ff */
[----:B------:R-:W-:Y:S01]  /*1300*/  MOV R2, 0xff800000 ;  /* 0xff80000000027802 */ /* 0x000fe20000000f00 */
[----:B0-----:R-:W-:Y:S01]  /*1310*/  IMAD.MOV.U32 R3, RZ, RZ, -0x800000 ;  /* 0xff800000ff037424 */ /* 0x001fe200078e00ff */
[----:B------:R-:W-:Y:S01]  /*1320*/  MOV R4, 0xff800000 ;  /* 0xff80000000047802 */ /* 0x000fe20000000f00 */
[----:B-1----:R-:W-:Y:S01]  /*1330*/  IMAD.MOV.U32 R5, RZ, RZ, -0x800000 ;  /* 0xff800000ff057424 */ /* 0x002fe200078e00ff */
[----:B------:R-:W-:Y:S04]  /*1340*/  STS.U16 [R0+0xa800], R121 ;  /* 0x00a8007900007388 */ /* 0x000fe80000000400 */
[----:B------:R-:W-:Y:S04]  /*1350*/  STS.U16 [R0+0xa600], R117 ;  /* 0x00a6007500007388 */ /* 0x000fe80000000400 */
[----:B------:R-:W-:Y:S04]  /*1360*/  STS.U16 [R0+0xaa00], R125 ;  /* 0x00aa007d00007388 */ /* 0x000fe80000000400 */
[----:B------:R-:W-:Y:S01]  /*1370*/  STS.U16 [R0+0xac00], R129 ;  /* 0x00ac008100007388 */ /* 0x000fe20000000400 */
[----:B------:R-:W-:Y:S01]  /*1380*/  MOV R232, 0x3f800000 ;  /* 0x3f80000000e87802 */ /* 0x000fe20000000f00 */
[----:B------:R-:W-:Y:S01]  /*1390*/  IMAD.MOV.U32 R230, RZ, RZ, 0x3f800000 ;  /* 0x3f800000ffe67424 */ /* 0x000fe200078e00ff */
[----:B------:R-:W-:Y:S01]  /*13a0*/  MOV R228, 0x3f800000 ;  /* 0x3f80000000e47802 */ /* 0x000fe20000000f00 */
        /* <DEDUP_REMOVED lines=24> */
[----:B------:R-:W-:Y:S01]  /*1530*/  STS.U16 [R226+0xbf00], R15 ;  /* 0x00bf000fe2007388 */ /* 0x000fe20000000400 */
[----:B--2---:R-:W-:Y:S01]  /*1540*/  CS2R R104, SRZ ;  /* 0x0000000000687805 */ /* 0x004fe2000001ff00 */
[----:B------:R-:W-:Y:S01]  /*1550*/  CS2R R88, SRZ ;  /* 0x0000000000587805 */ /* 0x000fe2000001ff00 */
[----:B---3--:R-:W-:Y:S01]  /*1560*/  CS2R R100, SRZ ;  /* 0x0000000000647805 */ /* 0x008fe2000001ff00 */
[----:B------:R0:W-:Y:S01]  /*1570*/  STS.U16 [R226+0x8500], R51 ;  /* 0x00850033e2007388 */ /* 0x0001e20000000400 */
[----:B------:R-:W-:Y:S01]  /*1580*/  CS2R R84, SRZ ;  /* 0x0000000000547805 */ /* 0x000fe2000001ff00 */
[----:B------:R-:W-:Y:S01]  /*1590*/  CS2R R64, SRZ ;  /* 0x0000000000407805 */ /* 0x000fe2000001ff00 */
[----:B----4-:R-:W-:Y:S01]  /*15a0*/  CS2R R108, SRZ ;  /* 0x00000000006c7805 */ /* 0x010fe2000001ff00 */
[----:B------:R1:W-:Y:S01]  /*15b0*/  STS.U16 [R226+0x8700], R55 ;  /* 0x00870037e2007388 */ /* 0x0003e20000000400 */
[----:B------:R-:W-:Y:S01]  /*15c0*/  CS2R R96, SRZ ;  /* 0x0000000000607805 */ /* 0x000fe2000001ff00 */
[----:B------:R-:W-:Y:S01]  /*15d0*/  CS2R R92, SRZ ;  /* 0x00000000005c7805 */ /* 0x000fe2000001ff00 */
[----:B------:R-:W-:Y:S01]  /*15e0*/  CS2R R48, SRZ ;  /* 0x0000000000307805 */ /* 0x000fe2000001ff00 */
[----:B------:R2:W-:Y:S01]  /*15f0*/  STS.U16 [R226+0x8900], R59 ;  /* 0x0089003be2007388 */ /* 0x0005e20000000400 */
[----:B------:R-:W-:Y:S01]  /*1600*/  CS2R R52, SRZ ;  /* 0x0000000000347805 */ /* 0x000fe2000001ff00 */
[----:B0-----:R-:W-:Y:S01]  /*1610*/  CS2R R50, SRZ ;  /* 0x0000000000327805 */ /* 0x001fe2000001ff00 */
[----:B------:R-:W-:Y:S01]  /*1620*/  CS2R R56, SRZ ;  /* 0x0000000000387805 */ /* 0x000fe2000001ff00 */
[----:B------:R0:W-:Y:S01]  /*1630*/  STS.U16 [R226+0x8b00], R63 ;  /* 0x008b003fe2007388 */ /* 0x0001e20000000400 */
[----:B------:R-:W-:Y:S01]  /*1640*/  CS2R R60, SRZ ;  /* 0x00000000003c7805 */ /* 0x000fe2000001ff00 */
[----:B-1----:R-:W-:Y:S01]  /*1650*/  CS2R R54, SRZ ;  /* 0x0000000000367805 */ /* 0x002fe2000001ff00 */
[----:B------:R-:W-:Y:S01]  /*1660*/  CS2R R68, SRZ ;  /* 0x0000000000447805 */ /* 0x000fe2000001ff00 */
[----:B------:R1:W-:Y:S01]  /*1670*/  STS.U16 [R226+0x8d00], R67 ;  /* 0x008d0043e2007388 */ /* 0x0003e20000000400 */
[----:B------:R-:W-:Y:S01]  /*1680*/  CS2R R72, SRZ ;  /* 0x0000000000487805 */ /* 0x000fe2000001ff00 */
[----:B--2---:R-:W-:Y:S01]  /*1690*/  CS2R R58, SRZ ;  /* 0x00000000003a7805 */ /* 0x004fe2000001ff00 */
[----:B------:R-:W-:Y:S01]  /*16a0*/  CS2R R80, SRZ ;  /* 0x0000000000507805 */ /* 0x000fe2000001ff00 */
[----:B------:R2:W-:Y:S01]  /*16b0*/  STS.U16 [R226+0x8f00], R71 ;  /* 0x008f0047e2007388 */ /* 0x0005e20000000400 */
[----:B------:R-:W-:Y:S01]  /*16c0*/  CS2R R76, SRZ ;  /* 0x00000000004c7805 */ /* 0x000fe2000001ff00 */
[----:B0-----:R-:W-:Y:S01]  /*16d0*/  CS2R R62, SRZ ;  /* 0x00000000003e7805 */ /* 0x001fe2000001ff00 */
[----:B------:R-:W-:Y:S01]  /*16e0*/  LOP3.LUT R22, R142, 0x7f, RZ, 0xc0, !PT ;  /* 0x0000007f8e167812 */ /* 0x000fe200078ec0ff */
[----:B------:R0:W-:Y:S01]  /*16f0*/  STS.U16 [R226+0x9100], R75 ;  /* 0x0091004be2007388 */ /* 0x0001e20000000400 */
[----:B------:R-:W-:Y:S01]  /*1700*/  IMAD R6, R6, c[0x0][0x1c8], RZ ;  /* 0x0000720006067a24 */ /* 0x000fe200078e02ff */
[----:B-1----:R-:W-:Y:S01]  /*1710*/  CS2R R66, SRZ ;  /* 0x0000000000427805 */ /* 0x002fe2000001ff00 */
[----:B------:R-:W-:Y:S01]  /*1720*/  IMAD.SHL.U32 R141, R10, 0x4, RZ ;  /* 0x000000040a8d7824 */ /* 0x000fe200078e00ff */
[----:B------:R1:W-:Y:S01]  /*1730*/  STS.U16 [R226+0x9300], R79 ;  /* 0x0093004fe2007388 */ /* 0x0003e20000000400 */
[----:B--2---:R-:W-:-:S03]  /*1740*/  CS2R R70, SRZ ;  /* 0x0000000000467805 */ /* 0x004fc6000001ff00 */
[----:B------:R2:W-:Y:S01]  /*1750*/  STS.U16 [R226+0x9500], R83 ;  /* 0x00950053e2007388 */ /* 0x0005e20000000400 */
[----:B0-----:R-:W-:-:S03]  /*1760*/  CS2R R74, SRZ ;  /* 0x00000000004a7805 */ /* 0x001fc6000001ff00 */
[----:B------:R0:W-:Y:S01]  /*1770*/  STS.U16 [R226+0x9700], R87 ;  /* 0x00970057e2007388 */ /* 0x0001e20000000400 */
[----:B-1----:R-:W-:-:S03]  /*1780*/  CS2R R78, SRZ ;  /* 0x00000000004e7805 */ /* 0x002fc6000001ff00 */
        /* <DEDUP_REMOVED lines=11> */
[----:B-1----:R-:W-:Y:S01]  /*1840*/  CS2R R102, SRZ ;  /* 0x0000000000667805 */ /* 0x002fe2000001ff00 */
[----:B--2---:R-:W-:Y:S01]  /*1850*/  CS2R R106, SRZ ;  /* 0x00000000006a7805 */ /* 0x004fe2000001ff00 */
[----:B0-----:R-:W-:Y:S01]  /*1860*/  CS2R R110, SRZ ;  /* 0x00000000006e7805 */ /* 0x001fe2000001ff00 */
[----:B------:R-:W-:Y:S05]  /*1870*/  @!P0 BRA `(.L_x_0) ;  /* 0x00009c5000008947 */ /* 0x000fea0003800000 */
[--C-:B------:R-:W-:Y:S01]  /*1880*/  SHF.R.U32.HI R2, RZ, 0x6, R142.reuse ;  /* 0x00000006ff027819 */ /* 0x100fe2000001168e */
[----:B------:R-:W-:Y:S01]  /*1890*/  IMAD R4, R22, c[0x0][0x1a8], RZ ;  /* 0x00006a0016047a24 */ /* 0x000fe200078e02ff */
[----:B------:R-:W-:Y:S01]  /*18a0*/  MOV R11, c[0x0][0x1b8] ;  /* 0x00006e00000b7a02 */ /* 0x000fe20000000f00 */
[----:B------:R-:W-:Y:S01]  /*18b0*/  IMAD R3, R32, c[0x0][0x1b0], RZ ;  /* 0x00006c0020037a24 */ /* 0x000fe200078e02ff */
[----:B------:R-:W-:Y:S01]  /*18c0*/  SGXT.U32 R2, R2, 0x1 ;  /* 0x000000010202781a */ /* 0x000fe20000000000 */
[----:B------:R-:W-:Y:S01]  /*18d0*/  IMAD R7, R18, c[0x0][0x1b4], RZ ;  /* 0x00006d0012077a24 */ /* 0x000fe200078e02ff */
[----:B------:R-:W-:Y:S01]  /*18e0*/  MOV R5, c[0x0][0x1a8] ;  /* 0x00006a0000057a02 */ /* 0x000fe20000000f00 */
[----:B------:R-:W-:Y:S01]  /*18f0*/  IMAD.MOV.U32 R234, RZ, RZ, 0x3f800000 ;  /* 0x3f800000ffea7424 */ /* 0x000fe200078e00ff */
[----:B------:R-:W-:Y:S01]  /*1900*/  SHF.L.U32 R6, R3, 0x1, RZ ;  /* 0x0000000103067819 */ /* 0x000fe200000006ff */
[----:B------:R-:W-:Y:S01]  /*1910*/  IMAD R13, R2, c[0x0][0x1b8], RZ ;  /* 0x00006e00020d7a24 */ /* 0x000fe200078e02ff */
[----:B------:R-:W-:Y:S01]  /*1920*/  SHF.L.U32 R220, R142, 0x7, RZ ;  /* 0x000000078edc7819 */ /* 0x000fe200000006ff */
[----:B------:R-:W-:Y:S01]  /*1930*/  IMAD R2, R32, c[0x0][0x1a0], RZ ;  /* 0x0000680020027a24 */ /* 0x000fe200078e02ff */
[----:B------:R-:W-:Y:S01]  /*1940*/  SHF.R.U32.HI R236, RZ, 0x2, R142 ;  /* 0x00000002ffec7819 */ /* 0x000fe2000001168e */
[----:B------:R-:W-:Y:S01]  /*1950*/  IMAD R15, R11, 0x2, R13 ;  /* 0x000000020b0f7824 */ /* 0x000fe200078e020d */
[----:B------:R-:W-:Y:S01]  /*1960*/  SHF.R.U32.HI R248, RZ, 0x3, R22 ;  /* 0x00000003fff87819 */ /* 0x000fe20000011616 */
[----:B------:R-:W-:Y:S01]  /*1970*/  IMAD R5, R5, 0x80, R4 ;  /* 0x0000008005057824 */ /* 0x000fe200078e0204 */
[C---:B------:R-:W-:Y:S01]  /*1980*/  LEA R156, P0, R2.reuse, c[0x0][0x168], 0x1 ;  /* 0x00005a00029c7a11 */ /* 0x040fe200078008ff */
[----:B------:R-:W-:Y:S01]  /*1990*/  IMAD.SHL.U32 R9, R7, 0x2, RZ ;  /* 0x0000000207097824 */ /* 0x000fe200078e00ff */
[----:B------:R-:W-:Y:S01]  /*19a0*/  LEA R17, R11, R15, 0x1 ;  /* 0x0000000f0b117211 */ /* 0x000fe200078e08ff */
[----:B------:R-:W-:Y:S01]  /*19b0*/  IMAD.HI R3, R3, 0x2, RZ ;  /* 0x0000000203037827 */ /* 0x000fe200078e02ff */
[----:B------:R-:W-:Y:S01]  /*19c0*/  LEA.HI.X.SX32 R2, R2, c[0x0][0x16c], 0x1, P0 ;  /* 0x00005b0002027a11 */ /* 0x000fe200000f0eff */
[----:B------:R-:W-:Y:S01]  /*19d0*/  CS2R R108, SRZ ;  /* 0x00000000006c7805 */ /* 0x000fe2000001ff00 */
[CC--:B------:R-:W-:Y:S01]  /*19e0*/  LEA R154, P0, R4.reuse, R156.reuse, 0x1 ;  /* 0x0000009c049a7211 */ /* 0x0c0fe200078008ff */
[----:B------:R-:W-:Y:S01]  /*19f0*/  IMAD R21, R11, 0x2, R17 ;  /* 0x000000020b157824 */ /* 0x000fe200078e0211 */
[----:B------:R-:W-:Y:S01]  /*1a00*/  LEA R156, P1, R5, R156, 0x1 ;  /* 0x0000009c059c7211 */ /* 0x000fe200078208ff */
[----:B------:R-:W-:Y:S01]  /*1a10*/  IMAD.HI R8, R7, 0x2, RZ ;  /* 0x0000000207087827 */ /* 0x000fe200078e02ff */
[----:B------:R-:W-:Y:S01]  /*1a20*/  IADD3 R6, P2, P3, R9, c[0x0][0x170], R6 ;  /* 0x00005c0009067a10 */ /* 0x000fe20007b5e006 */
[----:B------:R-:W-:Y:S01]  /*1a30*/  CS2R R110, SRZ ;  /* 0x00000000006e7805 */ /* 0x000fe2000001ff00 */
[----:B------:R-:W-:Y:S01]  /*1a40*/  LEA R23, R11, R21, 0x1 ;  /* 0x000000150b177211 */ /* 0x000fe200078e08ff */
[----:B------:R-:W-:Y:S01]  /*1a50*/  IMAD.MOV.U32 R211, RZ, RZ, -0x800000 ;  /* 0xff800000ffd37424 */ /* 0x000fe200078e00ff */
[-C--:B------:R-:W-:Y:S01]  /*1a60*/  LEA.HI.X.SX32 R155, R4, R2.reuse, 0x1, P0 ;  /* 0x00000002049b7211 */ /* 0x080fe200000f0eff */
[----:B------:R-:W-:Y:S01]  /*1a70*/  IMAD.SHL.U32 R4, R142, 0x2, RZ ;  /* 0x000000028e047824 */ /* 0x000fe200078e00ff */
[----:B------:R-:W-:Y:S01]  /*1a80*/  LEA.HI.X.SX32 R157, R5, R2, 0x1, P1 ;  /* 0x00000002059d7211 */ /* 0x000fe200008f0eff */
[----:B------:R-:W-:Y:S01]  /*1a90*/  IMAD R25, R11, 0x2, R23 ;  /* 0x000000020b197824 */ /* 0x000fe200078e0217 */
[----:B------:R-:W-:Y:S01]  /*1aa0*/  IADD3.X R2, R8, c[0x0][0x174], R3, P2, P3 ;  /* 0x00005d0008027a10 */ /* 0x000fe200017e6403 */
[----:B------:R-:W-:Y:S01]  /*1ab0*/  IMAD.MOV.U32 R228, RZ, RZ, 0x3f800000 ;  /* 0x3f800000ffe47424 */ /* 0x000fe200078e00ff */
[----:B------:R-:W-:Y:S01]  /*1ac0*/  LEA R102, P0, R13, R6, 0x1 ;  /* 0x000000060d667211 */ /* 0x000fe200078008ff */
[----:B------:R-:W-:Y:S01]  /*1ad0*/  UMOV UR4, URZ ;  /* 0x0000003f00047c82 */ /* 0x000fe20008000000 */
[----:B------:R-:W-:-:S02]  /*1ae0*/  LEA R27, R11, R25, 0x1 ;  /* 0x000000190b1b7211 */ /* 0x000fc400078e08ff */
[C---:B------:R-:W-:Y:S02]  /*1af0*/  SHF.L.U32 R7, R142.reuse, 0x3, RZ ;  /* 0x000000038e077819 */ /* 0x040fe400000006ff */
[----:B------:R-:W-:Y:S01]  /*1b00*/  LEA.HI.X.SX32 R103, R13, R2, 0x1, P0 ;  /* 0x000000020d677211 */ /* 0x000fe200000f0eff */
[C---:B------:R-:W-:Y:S01]  /*1b10*/  IMAD R29, R11.reuse, 0x2, R27 ;  /* 0x000000020b1d7824 */ /* 0x040fe200078e021b */
[C---:B------:R-:W-:Y:S02]  /*1b20*/  LOP3.LUT R8, R142.reuse, 0x7, RZ, 0xc0, !PT ;  /* 0x000000078e087812 */ /* 0x040fe400078ec0ff */
[----:B------:R-:W-:Y:S01]  /*1b30*/  LOP3.LUT R5, R142, 0x60, RZ, 0xc0, !PT ;  /* 0x000000608e057812 */ /* 0x000fe200078ec0ff */
[----:B------:R0:W-:Y:S01]  /*1b40*/  STL.64 [R1+0x3f8], R102 ;  /* 0x0003f86601007387 */ /* 0x0001e20000100a00 */
[----:B------:R-:W-:Y:S02]  /*1b50*/  LEA R31, R11, R29, 0x1 ;  /* 0x0000001d0b1f7211 */ /* 0x000fe400078e08ff */
[----:B------:R-:W-:Y:S01]  /*1b60*/  LOP3.LUT R7, R7, 0x30, RZ, 0xc0, !PT ;  /* 0x0000003007077812 */ /* 0x000fe200078ec0ff */
[C---:B------:R-:W-:Y:S01]  /*1b70*/  IMAD R99, R8.reuse, 0x4, R5 ;  /* 0x0000000408637824 */ /* 0x040fe200078e0205 */
[----:B------:R-:W-:Y:S01]  /*1b80*/  LEA R106, P0, R15, R6, 0x1 ;  /* 0x000000060f6a7211 */ /* 0x000fe200078008ff */
[----:B------:R-:W-:Y:S01]  /*1b90*/  IMAD R33, R11, 0x2, R31 ;  /* 0x000000020b217824 */ /* 0x000fe200078e021f */
[----:B------:R-:W-:-:S02]  /*1ba0*/  SHF.L.U32 R9, R8, 0x4, RZ ;  /* 0x0000000408097819 */ /* 0x000fc400000006ff */
[-C--:B------:R-:W-:Y:S02]  /*1bb0*/  LEA R104, P1, R17, R6.reuse, 0x1 ;  /* 0x0000000611687211 */ /* 0x080fe400078208ff */
[----:B------:R-:W-:Y:S02]  /*1bc0*/  LEA R35, R11, R33, 0x1 ;  /* 0x000000210b237211 */ /* 0x000fe400078e08ff */
[----:B0-----:R-:W-:Y:S02]  /*1bd0*/  LEA R102, P2, R21, R6, 0x1 ;  /* 0x0000000615667211 */ /* 0x001fe400078408ff */
[----:B------:R-:W-:Y:S01]  /*1be0*/  LEA R7, R8, R7, 0x6 ;  /* 0x0000000708077211 */ /* 0x000fe200078e30ff */
[----:B------:R-:W-:Y:S01]  /*1bf0*/  IMAD R37, R11, 0x2, R35 ;  /* 0x000000020b257824 */ /* 0x000fe200078e0223 */
[----:B------:R-:W-:Y:S02]  /*1c00*/  LEA.HI.X.SX32 R107, R15, R2, 0x1, P0 ;  /* 0x000000020f6b7211 */ /* 0x000fe400000f0eff */
[----:B------:R-:W-:-:S02]  /*1c10*/  LOP3.LUT R8, R9, 0x30, R4, 0x78, !PT ;  /* 0x0000003009087812 */ /* 0x000fc400078e7804 */
[----:B------:R-:W-:Y:S01]  /*1c20*/  LEA R39, R11, R37, 0x1 ;  /* 0x000000250b277211 */ /* 0x000fe200078e08ff */
[----:B------:R0:W-:Y:S01]  /*1c30*/  STL.64 [R1+0x3f0], R106 ;  /* 0x0003f06a01007387 */ /* 0x0001e20000100a00 */
[-C--:B------:R-:W-:Y:S02]  /*1c40*/  LEA.HI.X.SX32 R105, R17, R2.reuse, 0x1, P1 ;  /* 0x0000000211697211 */ /* 0x080fe400008f0eff */
[----:B------:R-:W-:Y:S01]  /*1c50*/  LEA.HI.X.SX32 R103, R21, R2, 0x1, P2 ;  /* 0x0000000215677211 */ /* 0x000fe200010f0eff */
[----:B------:R-:W-:Y:S01]  /*1c60*/  IMAD R41, R11, 0x2, R39 ;  /* 0x000000020b297824 */ /* 0x000fe200078e0227 */
[----:B------:R-:W-:Y:S01]  /*1c70*/  LOP3.LUT R101, R7, 0x10, R4, 0x78, !PT ;  /* 0x0000001007657812 */ /* 0x000fe200078e7804 */
[----:B------:R-:W-:Y:S01]  /*1c80*/  IMAD.U32 R7, R99, 0x80, R8 ;  /* 0x0000008063077824 */ /* 0x000fe200078e0008 */
[----:B------:R-:W-:Y:S01]  /*1c90*/  LOP3.LUT R3, R142, 0x1f, RZ, 0xc0, !PT ;  /* 0x0000001f8e037812 */ /* 0x000fe200078ec0ff */
[----:B------:R1:W-:Y:S01]  /*1ca0*/  STL.64 [R1+0x3e8], R104 ;  /* 0x0003e86801007387 */ /* 0x0003e20000100a00 */
[----:B------:R-:W-:-:S02]  /*1cb0*/  LEA R43, R11, R41, 0x1 ;  /* 0x000000290b2b7211 */ /* 0x000fc400078e08ff */
[----:B------:R-:W-:Y:S01]  /*1cc0*/  LEA R8, R99, R8, 0x5 ;  /* 0x0000000863087211 */ /* 0x000fe200078e28ff */
[----:B------:R2:W-:Y:S01]  /*1cd0*/  STL.64 [R1+0x3e0], R102 ;  /* 0x0003e06601007387 */ /* 0x0005e20000100a00 */
[----:B0-----:R-:W-:Y:S01]  /*1ce0*/  LEA R106, P0, R23, R6, 0x1 ;  /* 0x00000006176a7211 */ /* 0x001fe200078008ff */
[----:B------:R-:W-:Y:S01]  /*1cf0*/  IMAD R45, R11, 0x2, R43 ;  /* 0x000000020b2d7824 */ /* 0x000fe200078e022b */
[----:B------:R-:W-:Y:S01]  /*1d00*/  LOP3.LUT R4, R4, 0x6, RZ, 0xc0, !PT ;  /* 0x0000000604047812 */ /* 0x000fe200078ec0ff */
[----:B------:R-:W-:Y:S01]  /*1d10*/  IMAD R10, R10, 0x8, R3 ;  /* 0x000000080a0a7824 */ /* 0x000fe200078e0203 */
[----:B------:R-:W-:Y:S02]  /*1d20*/  LEA.HI.X.SX32 R107, R23, R2, 0x1, P0 ;  /* 0x00000002176b7211 */ /* 0x000fe400000f0eff */
[----:B------:R-:W-:Y:S02]  /*1d30*/  LEA R47, R11, R45, 0x1 ;  /* 0x0000002d0b2f7211 */ /* 0x000fe400078e08ff */
[-C--:B-1----:R-:W-:Y:S01]  /*1d40*/  LEA R104, P1, R25, R6.reuse, 0x1 ;  /* 0x0000000619687211 */ /* 0x082fe200078208ff */
[----:B------:R0:W-:Y:S01]  /*1d50*/  STL.64 [R1+0x3d8], R106 ;  /* 0x0003d86a01007387 */ /* 0x0001e20000100a00 */
[----:B------:R-:W-:Y:S01]  /*1d60*/  LOP3.LUT R220, R9, 0x780, R220, 0xf8, !PT ;  /* 0x0000078009dc7812 */ /* 0x000fe200078ef8dc */
[----:B------:R-:W-:Y:S01]  /*1d70*/  IMAD R49, R11, 0x2, R47 ;  /* 0x000000020b317824 */ /* 0x000fe200078e022f */
[----:B--2---:R-:W-:-:S02]  /*1d80*/  LEA R102, P2, R27, R6, 0x1 ;  /* 0x000000061b667211 */ /* 0x004fc400078408ff */
[-C--:B------:R-:W-:Y:S02]  /*1d90*/  LEA.HI.X.SX32 R105, R25, R2.reuse, 0x1, P1 ;  /* 0x0000000219697211 */ /* 0x080fe400008f0eff */
[----:B------:R-:W-:Y:S02]  /*1da0*/  LEA R51, R11, R49, 0x1 ;  /* 0x000000310b337211 */ /* 0x000fe400078e08ff */
[----:B------:R-:W-:Y:S01]  /*1db0*/  LEA.HI.X.SX32 R103, R27, R2, 0x1, P2 ;  /* 0x000000021b677211 */ /* 0x000fe200010f0eff */
[----:B------:R1:W-:Y:S01]  /*1dc0*/  STL.64 [R1+0x3d0], R104 ;  /* 0x0003d06801007387 */ /* 0x0003e20000100a00 */
[----:B------:R-:W-:Y:S01]  /*1dd0*/  LEA.HI R4, R5, R4, RZ, 0x1e ;  /* 0x0000000405047211 */ /* 0x000fe200078ff0ff */
[----:B------:R-:W-:Y:S01]  /*1de0*/  IMAD R53, R11, 0x2, R51 ;  /* 0x000000020b357824 */ /* 0x000fe200078e0233 */
[----:B------:R-:W-:Y:S01]  /*1df0*/  SHF.R.U32.HI R9, RZ, 0x1, R5 ;  /* 0x00000001ff097819 */ /* 0x000fe20000011605 */
[----:B------:R2:W-:Y:S01]  /*1e00*/  STL.64 [R1+0x3c8], R102 ;  /* 0x0003c86601007387 */ /* 0x0005e20000100a00 */
[----:B------:R-:W-:Y:S01]  /*1e10*/  LEA R24, P2, R33, R6, 0x1 ;  /* 0x0000000621187211 */ /* 0x000fe200078408ff */
[----:B0-----:R-:W-:Y:S01]  /*1e20*/  CS2R R106, SRZ ;  /* 0x00000000006a7805 */ /* 0x001fe2000001ff00 */
[----:B------:R-:W-:-:S02]  /*1e30*/  LEA R55, R11, R53, 0x1 ;  /* 0x000000350b377211 */ /* 0x000fc400078e08ff */
[----:B------:R-:W-:Y:S02]  /*1e40*/  LEA.HI.X.SX32 R25, R33, R2, 0x1, P2 ;  /* 0x0000000221197211 */ /* 0x000fe400010f0eff */
[----:B------:R-:W-:Y:S01]  /*1e50*/  SHF.L.U32 R4, R10, 0x2, RZ ;  /* 0x000000020a047819 */ /* 0x000fe200000006ff */
[----:B------:R-:W-:Y:S01]  /*1e60*/  IMAD R57, R11, 0x2, R55 ;  /* 0x000000020b397824 */ /* 0x000fe200078e0237 */
[-C--:B-1----:R-:W-:Y:S01]  /*1e70*/  LEA R104, P0, R29, R6.reuse, 0x1 ;  /* 0x000000061d687211 */ /* 0x082fe200078008ff */
[----:B------:R-:W-:Y:S01]  /*1e80*/  STL.64 [R1+0x3b0], R24 ;  /* 0x0003b01801007387 */ /* 0x000fe20000100a00 */
[----:B------:R-:W-:Y:S02]  /*1e90*/  LOP3.LUT R10, R142, 0x10, RZ, 0xc0, !PT ;  /* 0x000000108e0a7812 */ /* 0x000fe400078ec0ff */
[----:B------:R-:W-:Y:S02]  /*1ea0*/  LEA R59, R11, R57, 0x1 ;  /* 0x000000390b3b7211 */ /* 0x000fe400078e08ff */
[----:B--2---:R-:W-:-:S02]  /*1eb0*/  LEA R102, P1, R31, R6, 0x1 ;  /* 0x000000061f667211 */ /* 0x004fc400078208ff */
[-C--:B------:R-:W-:Y:S01]  /*1ec0*/  LEA.HI.X.SX32 R105, R29, R2.reuse, 0x1, P0 ;  /* 0x000000021d697211 */ /* 0x080fe200000f0eff */
[----:B------:R-:W-:Y:S01]  /*1ed0*/  IMAD R61, R11, 0x2, R59 ;  /* 0x000000020b3d7824 */ /* 0x000fe200078e023b */
[----:B------:R-:W-:Y:S02]  /*1ee0*/  LEA.HI.X.SX32 R103, R31, R2, 0x1, P1 ;  /* 0x000000021f677211 */ /* 0x000fe400008f0eff */
[----:B------:R-:W-:Y:S01]  /*1ef0*/  LEA R10, R10, R101, 0x5 ;  /* 0x000000650a0a7211 */ /* 0x000fe200078e28ff */
[----:B------:R0:W-:Y:S01]  /*1f00*/  STL.64 [R1+0x3c0], R104 ;  /* 0x0003c06801007387 */ /* 0x0001e20000100a00 */
[----:B------:R-:W-:Y:S02]  /*1f10*/  LEA R63, R11, R61, 0x1 ;  /* 0x0000003d0b3f7211 */ /* 0x000fe400078e08ff */
[-C--:B------:R-:W-:Y:S01]  /*1f20*/  LEA R28, P2, R39, R6.reuse, 0x1 ;  /* 0x00000006271c7211 */ /* 0x080fe200078408ff */
[----:B------:R1:W-:Y:S01]  /*1f30*/  STL.64 [R1+0x3b8], R102 ;  /* 0x0003b86601007387 */ /* 0x0003e20000100a00 */
[----:B------:R-:W-:Y:S01]  /*1f40*/  LEA R30, P1, R37, R6, 0x1 ;  /* 0x00000006251e7211 */ /* 0x000fe200078208ff */
[----:B------:R-:W-:Y:S01]  /*1f50*/  IMAD R65, R11, 0x2, R63 ;  /* 0x000000020b417824 */ /* 0x000fe200078e023f */
[----:B------:R-:W-:-:S02]  /*1f60*/  LEA.HI.X.SX32 R29, R39, R2, 0x1, P2 ;  /* 0x00000002271d7211 */ /* 0x000fc400010f0eff */
[----:B------:R-:W-:Y:S02]  /*1f70*/  LEA R32, P2, R45, R6, 0x1 ;  /* 0x000000062d207211 */ /* 0x000fe400078408ff */
[----:B------:R-:W-:Y:S01]  /*1f80*/  LEA R67, R11, R65, 0x1 ;  /* 0x000000410b437211 */ /* 0x000fe200078e08ff */
[----:B------:R-:W-:Y:S01]  /*1f90*/  STL.64 [R1+0x398], R28 ;  /* 0x0003981c01007387 */ /* 0x000fe20000100a00 */
[----:B------:R-:W-:Y:S01]  /*1fa0*/  LEA.HI.X.SX32 R31, R37, R2, 0x1, P1 ;  /* 0x00000002251f7211 */ /* 0x000fe200008f0eff */
[----:B0-----:R-:W-:Y:S01]  /*1fb0*/  CS2R R104, SRZ ;  /* 0x0000000000687805 */ /* 0x001fe2000001ff00 */
[----:B------:R-:W-:Y:S02]  /*1fc0*/  LEA R69, R11, R67, 0x1 ;  /* 0x000000430b457211 */ /* 0x000fe400078e08ff */
[----:B-1----:R-:W-:Y:S02]  /*1fd0*/  LEA R102, P0, R35, R6, 0x1 ;  /* 0x0000000623667211 */ /* 0x002fe400078008ff */
[-C--:B------:R-:W-:Y:S01]  /*1fe0*/  LEA.HI.X.SX32 R33, R45, R2.reuse, 0x1, P2 ;  /* 0x000000022d217211 */ /* 0x080fe200010f0eff */
[----:B------:R-:W-:Y:S01]  /*1ff0*/  IMAD R71, R11, 0x2, R69 ;  /* 0x000000020b477824 */ /* 0x000fe200078e0245 */
[----:B------:R-:W-:-:S02]  /*2000*/  LEA.HI.X.SX32 R103, R35, R2, 0x1, P0 ;  /* 0x0000000223677211 */ /* 0x000fc400000f0eff */
[----:B------:R-:W-:Y:S02]  /*2010*/  LEA R36, P0, R41, R6, 0x1 ;  /* 0x0000000629247211 */ /* 0x000fe400078008ff */
[----:B------:R-:W-:Y:S01]  /*2020*/  LEA R73, R11, R71, 0x1 ;  /* 0x000000470b497211 */ /* 0x000fe200078e08ff */
[----:B------:R0:W-:Y:S01]  /*2030*/  STL.64 [R1+0x3a8], R102 ;  /* 0x0003a86601007387 */ /* 0x0001e20000100a00 */
[----:B------:R-:W-:Y:S02]  /*2040*/  LEA.HI.X.SX32 R37, R41, R2, 0x1, P0 ;  /* 0x0000000229257211 */ /* 0x000fe400000f0eff */
[----:B------:R-:W-:Y:S01]  /*2050*/  LEA R75, R11, R73, 0x1 ;  /* 0x000000490b4b7211 */ /* 0x000fe200078e08ff */
[----:B------:R-:W-:Y:S01]  /*2060*/  STL.64 [R1+0x3a0], R30 ;  /* 0x0003a01e01007387 */ /* 0x000fe20000100a00 */
[-C--:B------:R-:W-:Y:S02]  /*2070*/  LEA R34, P1, R43, R6.reuse, 0x1 ;  /* 0x000000062b227211 */ /* 0x080fe400078208ff */
[----:B------:R-:W-:Y:S01]  /*2080*/  LEA R40, P0, R47, R6, 0x1 ;  /* 0x000000062f287211 */ /* 0x000fe200078008ff */
[----:B------:R-:W-:Y:S01]  /*2090*/  IMAD R77, R11, 0x2, R75 ;  /* 0x000000020b4d7824 */ /* 0x000fe200078e024b */
[----:B------:R-:W-:Y:S01]  /*20a0*/  STL.64 [R1+0x380], R32 ;  /* 0x0003802001007387 */ /* 0x000fe20000100a00 */
[----:B------:R-:W-:-:S02]  /*20b0*/  LEA.HI.X.SX32 R35, R43, R2, 0x1, P1 ;  /* 0x000000022b237211 */ /* 0x000fc400008f0eff */
[----:B------:R-:W-:Y:S01]  /*20c0*/  LEA.HI.X.SX32 R41, R47, R2, 0x1, P0 ;  /* 0x000000022f297211 */ /* 0x000fe200000f0eff */
[----:B------:R1:W-:Y:S01]  /*20d0*/  STL.64 [R1+0x390], R36 ;  /* 0x0003902401007387 */ /* 0x0003e20000100a00 */
[----:B------:R-:W-:Y:S01]  /*20e0*/  LEA R79, R11, R77, 0x1 ;  /* 0x0000004d0b4f7211 */ /* 0x000fe200078e08ff */
[----:B0-----:R-:W-:Y:S01]  /*20f0*/  CS2R R102, SRZ ;  /* 0x0000000000667805 */ /* 0x001fe2000001ff00 */
[-C--:B------:R-:W-:Y:S01]  /*2100*/  LEA R38, P1, R49, R6.reuse, 0x1 ;  /* 0x0000000631267211 */ /* 0x080fe200078208ff */
[----:B------:R-:W-:Y:S01]  /*2110*/  STL.64 [R1+0x388], R34 ;  /* 0x0003882201007387 */ /* 0x000fe20000100a00 */
[----:B------:R-:W-:Y:S02]  /*2120*/  LEA R81, R11, R79, 0x1 ;  /* 0x0000004f0b517211 */ /* 0x000fe400078e08ff */
[----:B------:R-:W-:Y:S02]  /*2130*/  LEA R44, P0, R53, R6, 0x1 ;  /* 0x00000006352c7211 */ /* 0x000fe400078008ff */
[----:B------:R-:W-:-:S02]  /*2140*/  LEA R83, R11, R81, 0x1 ;  /* 0x000000510b537211 */ /* 0x000fc400078e08ff */
[----:B------:R-:W-:Y:S02]  /*2150*/  LEA.HI.X.SX32 R39, R49, R2, 0x1, P1 ;  /* 0x0000000231277211 */ /* 0x000fe400008f0eff */
[----:B------:R-:W-:Y:S02]  /*2160*/  LEA R85, R11, R83, 0x1 ;  /* 0x000000530b557211 */ /* 0x000fe400078e08ff */
[----:B-1----:R-:W-:Y:S02]  /*2170*/  LEA R36, P2, R51, R6, 0x1 ;  /* 0x0000000633247211 */ /* 0x002fe400078408ff */
[-C--:B------:R-:W-:Y:S01]  /*2180*/  LEA.HI.X.SX32 R45, R53, R2.reuse, 0x1, P0 ;  /* 0x00000002352d7211 */ /* 0x080fe200000f0eff */
[----:B------:R-:W-:Y:S01]  /*2190*/  IMAD R87, R11, 0x2, R85 ;  /* 0x000000020b577824 */ /* 0x000fe200078e0255 */
[----:B------:R-:W-:Y:S02]  /*21a0*/  LEA.HI.X.SX32 R37, R51, R2, 0x1, P2 ;  /* 0x0000000233257211 */ /* 0x000fe400010f0eff */
[----:B------:R-:W-:-:S02]  /*21b0*/  LEA R42, P1, R55, R6, 0x1 ;  /* 0x00000006372a7211 */ /* 0x000fc400078208ff */
[----:B------:R-:W-:Y:S01]  /*21c0*/  LEA R89, R11, R87, 0x1 ;  /* 0x000000570b597211 */ /* 0x000fe200078e08ff */
[----:B------:R-:W-:Y:S01]  /*21d0*/  STL.64 [R1+0x368], R36 ;  /* 0x0003682401007387 */ /* 0x000fe20000100a00 */
[----:B------:R-:W-:Y:S02]  /*21e0*/  LEA R48, P0, R59, R6, 0x1 ;  /* 0x000000063b307211 */ /* 0x000fe400078008ff */
[----:B------:R-:W-:Y:S01]  /*21f0*/  LEA R91, R11, R89, 0x1 ;  /* 0x000000590b5b7211 */ /* 0x000fe200078e08ff */
[----:B------:R0:W-:Y:S01]  /*2200*/  STL.64 [R1+0x378], R40 ;  /* 0x0003782801007387 */ /* 0x0001e20000100a00 */
[-C--:B------:R-:W-:Y:S02]  /*2210*/  LEA.HI.X.SX32 R43, R55, R2.reuse, 0x1, P1 ;  /* 0x00000002372b7211 */ /* 0x080fe400008f0eff */
[----:B------:R-:W-:Y:S01]  /*2220*/  LEA.HI.X.SX32 R49, R59, R2, 0x1, P0 ;  /* 0x000000023b317211 */ /* 0x000fe200000f0eff */
[----:B------:R-:W-:Y:S01]  /*2230*/  IMAD R93, R11, 0x2, R91 ;  /* 0x000000020b5d7824 */ /* 0x000fe200078e025b */
[----:B------:R-:W-:Y:S01]  /*2240*/  STL.64 [R1+0x370], R38 ;  /* 0x0003702601007387 */ /* 0x000fe20000100a00 */
[----:B------:R-:W-:-:S02]  /*2250*/  LEA R46, P1, R61, R6, 0x1 ;  /* 0x000000063d2e7211 */ /* 0x000fc400078208ff */
[-C--:B------:R-:W-:Y:S02]  /*2260*/  LEA R52, P0, R65, R6.reuse, 0x1 ;  /* 0x0000000641347211 */ /* 0x080fe400078008ff */
[----:B------:R-:W-:Y:S02]  /*2270*/  LEA R95, R11, R93, 0x1 ;  /* 0x0000005d0b5f7211 */ /* 0x000fe400078e08ff */
[----:B0-----:R-:W-:Y:S02]  /*2280*/  LEA R40, P2, R57, R6, 0x1 ;  /* 0x0000000639287211 */ /* 0x001fe400078408ff */
[----:B------:R-:W-:Y:S02]  /*2290*/  LEA R97, R11, R95, 0x1 ;  /* 0x0000005f0b617211 */ /* 0x000fe400078e08ff */
[----:B------:R-:W-:Y:S02]  /*22a0*/  LEA.HI.X.SX32 R41, R57, R2, 0x1, P2 ;  /* 0x0000000239297211 */ /* 0x000fe400010f0eff */
[----:B------:R-:W-:-:S02]  /*22b0*/  LEA R99, R11, R97, 0x1 ;  /* 0x000000610b637211 */ /* 0x000fc400078e08ff */
[-C--:B------:R-:W-:Y:S01]  /*22c0*/  LEA.HI.X.SX32 R47, R61, R2.reuse, 0x1, P1 ;  /* 0x000000023d2f7211 */ /* 0x080fe200008f0eff */
[----:B------:R-:W-:Y:S01]  /*22d0*/  STL.64 [R1+0x350], R40 ;  /* 0x0003502801007387 */ /* 0x000fe20000100a00 */
[----:B------:R-:W-:Y:S02]  /*22e0*/  LEA R3, R11, R99, 0x1 ;  /* 0x000000630b037211 */ /* 0x000fe400078e08ff */
[----:B------:R-:W-:Y:S01]  /*22f0*/  LEA.HI.X.SX32 R53, R65, R2, 0x1, P0 ;  /* 0x0000000241357211 */ /* 0x000fe200000f0eff */
[----:B------:R0:W-:Y:S01]  /*2300*/  STL.64 [R1+0x360], R44 ;  /* 0x0003602c01007387 */ /* 0x0001e20000100a00 */
[-C--:B------:R-:W-:Y:S01]  /*2310*/  LEA R50, P1, R67, R6.reuse, 0x1 ;  /* 0x0000000643327211 */ /* 0x080fe200078208ff */
[----:B------:R-:W-:Y:S01]  /*2320*/  IMAD R5, R11, 0x2, R3 ;  /* 0x000000020b057824 */ /* 0x000fe200078e0203 */
[----:B------:R-:W-:Y:S01]  /*2330*/  LEA R56, P0, R71, R6, 0x1 ;  /* 0x0000000647387211 */ /* 0x000fe200078008ff */
[----:B------:R-:W-:Y:S01]  /*2340*/  STL.64 [R1+0x358], R42 ;  /* 0x0003582a01007387 */ /* 0x000fe20000100a00 */
[----:B------:R-:W-:-:S02]  /*2350*/  LEA.HI.X.SX32 R51, R67, R2, 0x1, P1 ;  /* 0x0000000243337211 */ /* 0x000fc400008f0eff */
[----:B------:R-:W-:Y:S02]  /*2360*/  LEA R13, R11, R5, 0x1 ;  /* 0x000000050b0d7211 */ /* 0x000fe400078e08ff */
[----:B------:R-:W-:Y:S02]  /*2370*/  LEA.HI.X.SX32 R57, R71, R2, 0x1, P0 ;  /* 0x0000000247397211 */ /* 0x000fe400000f0eff */
[-C--:B------:R-:W-:Y:S01]  /*2380*/  LEA R54, P1, R73, R6.reuse, 0x1 ;  /* 0x0000000649367211 */ /* 0x080fe200078208ff */
[----:B------:R-:W-:Y:S01]  /*2390*/  IMAD R101, R11, 0x2, R13 ;  /* 0x000000020b657824 */ /* 0x000fe200078e020d */
[-C--:B0-----:R-:W-:Y:S02]  /*23a0*/  LEA R44, P2, R63, R6.reuse, 0x1 ;  /* 0x000000063f2c7211 */ /* 0x081fe400078408ff */
[----:B------:R-:W-:Y:S02]  /*23b0*/  LEA R60, P0, R77, R6, 0x1 ;  /* 0x000000064d3c7211 */ /* 0x000fe400078008ff */
[----:B------:R-:W-:-:S02]  /*23c0*/  LEA R15, R11, R101, 0x1 ;  /* 0x000000650b0f7211 */ /* 0x000fc400078e08ff */
[-C--:B------:R-:W-:Y:S02]  /*23d0*/  LEA.HI.X.SX32 R45, R63, R2.reuse, 0x1, P2 ;  /* 0x000000023f2d7211 */ /* 0x080fe400010f0eff */
[----:B------:R-:W-:Y:S02]  /*23e0*/  LEA R17, R11, R15, 0x1 ;  /* 0x0000000f0b117211 */ /* 0x000fe400078e08ff */
[-C--:B------:R-:W-:Y:S01]  /*23f0*/  LEA.HI.X.SX32 R55, R73, R2.reuse, 0x1, P1 ;  /* 0x0000000249377211 */ /* 0x080fe200008f0eff */
[----:B------:R-:W-:Y:S01]  /*2400*/  STL.64 [R1+0x338], R44 ;  /* 0x0003382c01007387 */ /* 0x000fe20000100a00 */
[----:B------:R-:W-:Y:S01]  /*2410*/  LEA.HI.X.SX32 R61, R77, R2, 0x1, P0 ;  /* 0x000000024d3d7211 */ /* 0x000fe200000f0eff */
[----:B------:R-:W-:Y:S01]  /*2420*/  IMAD R21, R11, 0x2, R17 ;  /* 0x000000020b157824 */ /* 0x000fe200078e0211 */
[-C--:B------:R-:W-:Y:S01]  /*2430*/  LEA R58, P1, R79, R6.reuse, 0x1 ;  /* 0x000000064f3a7211 */ /* 0x080fe200078208ff */
[----:B------:R0:W-:Y:S01]  /*2440*/  STL.64 [R1+0x348], R48 ;  /* 0x0003483001007387 */ /* 0x0001e20000100a00 */
[----:B------:R-:W-:-:S02]  /*2450*/  LEA R64, P0, R83, R6, 0x1 ;  /* 0x0000000653407211 */ /* 0x000fc400078008ff */
[----:B------:R-:W-:Y:S01]  /*2460*/  LEA R23, R11, R21, 0x1 ;  /* 0x000000150b177211 */ /* 0x000fe200078e08ff */
[----:B------:R-:W-:Y:S01]  /*2470*/  STL.64 [R1+0x340], R46 ;  /* 0x0003402e01007387 */ /* 0x000fe20000100a00 */
[-C--:B------:R-:W-:Y:S02]  /*2480*/  LEA.HI.X.SX32 R59, R79, R2.reuse, 0x1, P1 ;  /* 0x000000024f3b7211 */ /* 0x080fe400008f0eff */
[----:B------:R-:W-:Y:S01]  /*2490*/  LEA R25, R11, R23, 0x1 ;  /* 0x000000170b197211 */ /* 0x000fe200078e08ff */
[----:B------:R-:W-:Y:S01]  /*24a0*/  CS2R R78, SRZ ;  /* 0x00000000004e7805 */ /* 0x000fe2000001ff00 */
[----:B------:R-:W-:Y:S02]  /*24b0*/  LEA.HI.X.SX32 R65, R83, R2, 0x1, P0 ;  /* 0x0000000253417211 */ /* 0x000fe400000f0eff */
[-C--:B------:R-:W-:Y:S01]  /*24c0*/  LEA R62, P1, R85, R6.reuse, 0x1 ;  /* 0x00000006553e7211 */ /* 0x080fe200078208ff */
[----:B------:R-:W-:Y:S01]  /*24d0*/  IMAD R27, R11, 0x2, R25 ;  /* 0x000000020b1b7824 */ /* 0x000fe200078e0219 */
[-C--:B0-----:R-:W-:Y:S01]  /*24e0*/  LEA R48, P2, R69, R6.reuse, 0x1 ;  /* 0x0000000645307211 */ /* 0x081fe200078408ff */
[----:B------:R-:W-:Y:S01]  /*24f0*/  CS2R R82, SRZ ;  /* 0x0000000000527805 */ /* 0x000fe2000001ff00 */
[----:B------:R-:W-:-:S02]  /*2500*/  LEA R68, P0, R89, R6, 0x1 ;  /* 0x0000000659447211 */ /* 0x000fc400078008ff */
[----:B------:R-:W-:Y:S02]  /*2510*/  LEA R29, R11, R27, 0x1 ;  /* 0x0000001b0b1d7211 */ /* 0x000fe400078e08ff */
        /* <DEDUP_REMOVED lines=8> */
[----:B------:R-:W-:Y:S01]  /*25a0*/  LEA R72, P0, R95, R6, 0x1 ;  /* 0x000000065f487211 */ /* 0x000fe200078008ff */
[----:B------:R-:W-:Y:S01]  /*25b0*/  CS2R R88, SRZ ;  /* 0x0000000000587805 */ /* 0x000fe2000001ff00 */
[----:B------:R-:W-:Y:S01]  /*25c0*/  LEA R35, R11, R33, 0x1 ;  /* 0x000000210b237211 */ /* 0x000fe200078e08ff */
[----:B------:R1:W-:Y:S01]  /*25d0*/  STL.64 [R1+0x328], R50 ;  /* 0x0003283201007387 */ /* 0x0003e20000100a00 */
[----:B------:R-:W-:Y:S01]  /*25e0*/  LEA.HI.X.SX32 R67, R91, R2, 0x1, P1 ;  /* 0x000000025b437211 */ /* 0x000fe200008f0eff */
[----:B------:R-:W-:Y:S01]  /*25f0*/  CS2R R84, SRZ ;  /* 0x0000000000547805 */ /* 0x000fe2000001ff00 */
[----:B------:R-:W-:Y:S01]  /*2600*/  LEA R37, R11, R35, 0x1 ;  /* 0x000000230b257211 */ /* 0x000fe200078e08ff */
[----:B------:R-:W-:Y:S01]  /*2610*/  CS2R R90, SRZ ;  /* 0x00000000005a7805 */ /* 0x000fe2000001ff00 */
[----:B------:R-:W-:-:S02]  /*2620*/  LEA R70, P1, R97, R6, 0x1 ;  /* 0x0000000661467211 */ /* 0x000fc400078208ff */
[----:B------:R-:W-:Y:S01]  /*2630*/  LEA.HI.X.SX32 R73, R95, R2, 0x1, P0 ;  /* 0x000000025f497211 */ /* 0x000fe200000f0eff */
[----:B------:R-:W-:Y:S01]  /*2640*/  IMAD R39, R11, 0x2, R37 ;  /* 0x000000020b277824 */ /* 0x000fe200078e0225 */
[----:B0-----:R-:W-:Y:S01]  /*2650*/  LEA R52, P2, R75, R6, 0x1 ;  /* 0x000000064b347211 */ /* 0x001fe200078408ff */
[----:B------:R-:W-:Y:S01]  /*2660*/  CS2R R94, SRZ ;  /* 0x00000000005e7805 */ /* 0x000fe2000001ff00 */
[-C--:B------:R-:W-:Y:S02]  /*2670*/  LEA.HI.X.SX32 R71, R97, R2.reuse, 0x1, P1 ;  /* 0x0000000261477211 */ /* 0x080fe400008f0eff */
[----:B------:R-:W-:Y:S01]  /*2680*/  LEA R41, R11, R39, 0x1 ;  /* 0x000000270b297211 */ /* 0x000fe200078e08ff */
[----:B------:R-:W-:Y:S01]  /*2690*/  CS2R R96, SRZ ;  /* 0x0000000000607805 */ /* 0x000fe2000001ff00 */
[----:B------:R-:W-:Y:S02]  /*26a0*/  LEA.HI.X.SX32 R53, R75, R2, 0x1, P2 ;  /* 0x000000024b357211 */ /* 0x000fe400010f0eff */
[----:B------:R-:W-:-:S02]  /*26b0*/  LEA R43, R11, R41, 0x1 ;  /* 0x000000290b2b7211 */ /* 0x000fc400078e08ff */
[-C--:B------:R-:W-:Y:S01]  /*26c0*/  LEA R76, P0, R3, R6.reuse, 0x1 ;  /* 0x00000006034c7211 */ /* 0x080fe200078008ff */
[----:B------:R-:W-:Y:S01]  /*26d0*/  STL.64 [R1+0x308], R52 ;  /* 0x0003083401007387 */ /* 0x000fe20000100a00 */
[----:B------:R-:W-:Y:S01]  /*26e0*/  LEA R74, P1, R5, R6, 0x1 ;  /* 0x00000006054a7211 */ /* 0x000fe200078208ff */
[----:B------:R-:W-:Y:S01]  /*26f0*/  IMAD R45, R11, 0x2, R43 ;  /* 0x000000020b2d7824 */ /* 0x000fe200078e022b */
[-C--:B------:R-:W-:Y:S01]  /*2700*/  LEA.HI.X.SX32 R77, R3, R2.reuse, 0x1, P0 ;  /* 0x00000002034d7211 */ /* 0x080fe200000f0eff */
[----:B------:R0:W-:Y:S01]  /*2710*/  STL.64 [R1+0x318], R56 ;  /* 0x0003183801007387 */ /* 0x0001e20000100a00 */
[----:B------:R-:W-:Y:S02]  /*2720*/  LEA.HI.X.SX32 R75, R5, R2, 0x1, P1 ;  /* 0x00000002054b7211 */ /* 0x000fe400008f0eff */
[----:B------:R-:W-:Y:S01]  /*2730*/  LEA R47, R11, R45, 0x1 ;  /* 0x0000002d0b2f7211 */ /* 0x000fe200078e08ff */
[----:B------:R2:W-:Y:S01]  /*2740*/  STL.64 [R1+0x310], R54 ;  /* 0x0003103601007387 */ /* 0x0005e20000100a00 */
[----:B------:R-:W-:-:S02]  /*2750*/  LOP3.LUT R9, R4, R9, RZ, 0x3c, !PT ;  /* 0x0000000904097212 */ /* 0x000fc400078e3cff */
[C---:B------:R-:W-:Y:S02]  /*2760*/  LEA R49, R11.reuse, R47, 0x1 ;  /* 0x0000002f0b317211 */ /* 0x040fe400078e08ff */
[----:B------:R-:W-:Y:S02]  /*2770*/  LOP3.LUT R220, R220, 0x10, R142, 0x78, !PT ;  /* 0x00000010dcdc7812 */ /* 0x000fe400078e788e */
[----:B------:R-:W-:Y:S01]  /*2780*/  SGXT.U32 R236, R236, 0x3 ;  /* 0x00000003ecec781a */ /* 0x000fe20000000000 */
[----:B-1----:R-:W-:Y:S01]  /*2790*/  IMAD R51, R11, 0x2, R49 ;  /* 0x000000020b337824 */ /* 0x002fe200078e0231 */
[C---:B0-----:R-:W-:Y:S02]  /*27a0*/  LEA R56, P2, R81.reuse, R6, 0x1 ;  /* 0x0000000651387211 */ /* 0x041fe400078408ff */
[----:B------:R-:W-:Y:S02]  /*27b0*/  LOP3.LUT R240, R236, 0x8, RZ, 0xfc, !PT ;  /* 0x00000008ecf07812 */ /* 0x000fe400078efcff */
[----:B------:R-:W-:-:S02]  /*27c0*/  LEA.HI.X.SX32 R57, R81, R2, 0x1, P2 ;  /* 0x0000000251397211 */ /* 0x000fc400010f0eff */
[C---:B------:R-:W-:Y:S01]  /*27d0*/  LEA R53, R11.reuse, R51, 0x1 ;  /* 0x000000330b357211 */ /* 0x040fe200078e08ff */
[----:B------:R-:W-:Y:S01]  /*27e0*/  IMAD.SHL.U32 R246, R240, 0x10, RZ ;  /* 0x00000010f0f67824 */ /* 0x000fe200078e00ff */
[----:B------:R-:W-:Y:S01]  /*27f0*/  LOP3.LUT R238, R236, 0x10, RZ, 0xfc, !PT ;  /* 0x00000010ecee7812 */ /* 0x000fe200078efcff */
[----:B------:R0:W-:Y:S01]  /*2800*/  STL.64 [R1+0x2f0], R56 ;  /* 0x0002f03801007387 */ /* 0x0001e20000100a00 */
[C---:B--2---:R-:W-:Y:S01]  /*2810*/  LEA R55, R11.reuse, R53, 0x1 ;  /* 0x000000350b377211 */ /* 0x044fe200078e08ff */
[----:B------:R-:W-:Y:S01]  /*2820*/  CS2R R80, SRZ ;  /* 0x0000000000507805 */ /* 0x000fe2000001ff00 */
[----:B------:R-:W-:Y:S01]  /*2830*/  LOP3.LUT R248, R248, 0xc, RZ, 0xc0, !PT ;  /* 0x0000000cf8f87812 */ /* 0x000fe200078ec0ff */
[----:B------:R1:W-:Y:S01]  /*2840*/  STL.64 [R1+0x300], R60 ;  /* 0x0003003c01007387 */ /* 0x0003e20000100a00 */
[----:B------:R-:W-:Y:S02]  /*2850*/  SHF.L.U32 R244, R238, 0x4, RZ ;  /* 0x00000004eef47819 */ /* 0x000fe400000006ff */
[----:B------:R-:W-:Y:S01]  /*2860*/  LOP3.LUT R252, R0, 0x40, RZ, 0x3c, !PT ;  /* 0x0000004000fc7812 */ /* 0x000fe200078e3cff */
[----:B------:R2:W-:Y:S01]  /*2870*/  STL.64 [R1+0x2f8], R58 ;  /* 0x0002f83a01007387 */ /* 0x0005e20000100a00 */
[C---:B------:R-:W-:Y:S01]  /*2880*/  IMAD.IADD R246, R248.reuse, 0x1, R246 ;  /* 0x00000001f8f67824 */ /* 0x040fe200078e02f6 */
[----:B------:R-:W-:Y:S01]  /*2890*/  IADD3 R244, R248, R244, RZ ;  /* 0x000000f4f8f47210 */ /* 0x000fe20007ffe0ff */
[----:B0-----:R-:W-:Y:S01]  /*28a0*/  IMAD R57, R11, 0x2, R55 ;  /* 0x000000020b397824 */ /* 0x001fe200078e0237 */
[----:B------:R-:W-:-:S02]  /*28b0*/  LOP3.LUT R251, R0, 0x60, RZ, 0x3c, !PT ;  /* 0x0000006000fb7812 */ /* 0x000fc400078e3cff */
[----:B------:R-:W-:Y:S02]  /*28c0*/  MOV R217, 0xff800000 ;  /* 0xff80000000d97802 */ /* 0x000fe40000000f00 */
[C---:B-1----:R-:W-:Y:S02]  /*28d0*/  LEA R60, P2, R87.reuse, R6, 0x1 ;  /* 0x00000006573c7211 */ /* 0x042fe400078408ff */
[----:B------:R-:W-:Y:S02]  /*28e0*/  MOV R215, 0xff800000 ;  /* 0xff80000000d77802 */ /* 0x000fe40000000f00 */
[----:B------:R-:W-:Y:S02]  /*28f0*/  LEA.HI.X.SX32 R61, R87, R2, 0x1, P2 ;  /* 0x00000002573d7211 */ /* 0x000fe400010f0eff */
[----:B--2---:R-:W-:Y:S01]  /*2900*/  LEA R59, R11, R57, 0x1 ;  /* 0x000000390b3b7211 */ /* 0x004fe200078e08ff */
[----:B------:R-:W-:Y:S01]  /*2910*/  CS2R R86, SRZ ;  /* 0x0000000000567805 */ /* 0x000fe2000001ff00 */
[----:B------:R-:W-:Y:S01]  /*2920*/  MOV R213, 0xff800000 ;  /* 0xff80000000d57802 */ /* 0x000fe20000000f00 */
[----:B------:R0:W-:Y:S01]  /*2930*/  STL.64 [R1+0x2d8], R60 ;  /* 0x0002d83c01007387 */ /* 0x0001e20000100a00 */
[----:B------:R-:W-:-:S02]  /*2940*/  MOV R232, 0x3f800000 ;  /* 0x3f80000000e87802 */ /* 0x000fc40000000f00 */
[----:B------:R-:W-:Y:S01]  /*2950*/  MOV R230, 0x3f800000 ;  /* 0x3f80000000e67802 */ /* 0x000fe20000000f00 */
[----:B------:R1:W-:Y:S04]  /*2960*/  STL.64 [R1+0x2e8], R64 ;  /* 0x0002e84001007387 */ /* 0x0003e80000100a00 */
[----:B------:R2:W-:Y:S01]  /*2970*/  STL.64 [R1+0x2e0], R62 ;  /* 0x0002e03e01007387 */ /* 0x0005e20000100a00 */
[----:B0-----:R-:W-:Y:S02]  /*2980*/  LEA R61, R11, R59, 0x1 ;  /* 0x0000003b0b3d7211 */ /* 0x001fe400078e08ff */
[----:B-1----:R-:W-:-:S04]  /*2990*/  LEA R64, P2, R93, R6, 0x1 ;  /* 0x000000065d407211 */ /* 0x002fc800078408ff */
[----:B------:R-:W-:Y:S01]  /*29a0*/  LEA.HI.X.SX32 R65, R93, R2, 0x1, P2 ;  /* 0x000000025d417211 */ /* 0x000fe200010f0eff */
[----:B--2---:R-:W-:Y:S01]  /*29b0*/  IMAD R63, R11, 0x2, R61 ;  /* 0x000000020b3f7824 */ /* 0x004fe200078e023d */
[----:B------:R-:W-:-:S03]  /*29c0*/  CS2R R92, SRZ ;  /* 0x00000000005c7805 */ /* 0x000fc6000001ff00 */
[----:B------:R0:W-:Y:S04]  /*29d0*/  STL.64 [R1+0x2c0], R64 ;  /* 0x0002c04001007387 */ /* 0x0001e80000100a00 */
[----:B------:R1:W-:Y:S04]  /*29e0*/  STL.64 [R1+0x2d0], R68 ;  /* 0x0002d04401007387 */ /* 0x0003e80000100a00 */
[----:B------:R2:W-:Y:S01]  /*29f0*/  STL.64 [R1+0x2c8], R66 ;  /* 0x0002c84201007387 */ /* 0x0005e20000100a00 */
[----:B0-----:R-:W-:Y:S02]  /*2a00*/  LEA R65, R11, R63, 0x1 ;  /* 0x0000003f0b417211 */ /* 0x001fe400078e08ff */
[----:B-1----:R-:W-:-:S04]  /*2a10*/  LEA R68, P2, R99, R6, 0x1 ;  /* 0x0000000663447211 */ /* 0x002fc800078408ff */
[----:B------:R-:W-:Y:S02]  /*2a20*/  LEA.HI.X.SX32 R69, R99, R2, 0x1, P2 ;  /* 0x0000000263457211 */ /* 0x000fe400010f0eff */
[C---:B--2---:R-:W-:Y:S01]  /*2a30*/  LEA R67, R11.reuse, R65, 0x1 ;  /* 0x000000410b437211 */ /* 0x044fe200078e08ff */
[----:B------:R-:W-:Y:S02]  /*2a40*/  CS2R R98, SRZ ;  /* 0x0000000000627805 */ /* 0x000fe4000001ff00 */
[----:B------:R0:W-:Y:S04]  /*2a50*/  STL.64 [R1+0x2a8], R68 ;  /* 0x0002a84401007387 */ /* 0x0001e80000100a00 */
[----:B------:R1:W-:Y:S04]  /*2a60*/  STL.64 [R1+0x2b8], R72 ;  /* 0x0002b84801007387 */ /* 0x0003e80000100a00 */
[----:B------:R2:W-:Y:S04]  /*2a70*/  STL.64 [R1+0x2b0], R70 ;  /* 0x0002b04601007387 */ /* 0x0005e80000100a00 */
[----:B------:R3:W-:Y:S01]  /*2a80*/  STL.64 [R1+0x2a0], R76 ;  /* 0x0002a04c01007387 */ /* 0x0007e20000100a00 */
[----:B0-----:R-:W-:Y:S01]  /*2a90*/  IMAD R69, R11, 0x2, R67 ;  /* 0x000000020b457824 */ /* 0x001fe200078e0243 */
[----:B-1----:R-:W-:-:S02]  /*2aa0*/  LEA R72, P2, R13, R6, 0x1 ;  /* 0x000000060d487211 */ /* 0x002fc400078408ff */
[----:B------:R0:W-:Y:S02]  /*2ab0*/  STL.64 [R1+0x298], R74 ;  /* 0x0002984a01007387 */ /* 0x0001e40000100a00 */
[----:B------:R-:W-:Y:S02]  /*2ac0*/  LEA.HI.X.SX32 R73, R13, R2, 0x1, P2 ;  /* 0x000000020d497211 */ /* 0x000fe400010f0eff */
[----:B------:R-:W-:Y:S02]  /*2ad0*/  LEA R4, P2, R17, R6, 0x1 ;  /* 0x0000000611047211 */ /* 0x000fe400078408ff */
[----:B--2---:R-:W-:Y:S01]  /*2ae0*/  LEA R71, R11, R69, 0x1 ;  /* 0x000000450b477211 */ /* 0x004fe200078e08ff */
[----:B------:R1:W-:Y:S01]  /*2af0*/  STL.64 [R1+0x290], R72 ;  /* 0x0002904801007387 */ /* 0x0003e20000100a00 */
[----:B------:R-:W-:Y:S01]  /*2b00*/  LEA.HI.X.SX32 R5, R17, R2, 0x1, P2 ;  /* 0x0000000211057211 */ /* 0x000fe200010f0eff */
[----:B---3--:R-:W-:Y:S01]  /*2b10*/  CS2R R76, SRZ ;  /* 0x00000000004c7805 */ /* 0x008fe2000001ff00 */
[----:B------:R-:W-:-:S02]  /*2b20*/  LEA R3, R11, R71, 0x1 ;  /* 0x000000470b037211 */ /* 0x000fc400078e08ff */
[----:B0-----:R-:W-:-:S03]  /*2b30*/  LEA R74, P0, R101, R6, 0x1 ;  /* 0x00000006654a7211 */ /* 0x001fc600078008ff */
[----:B------:R-:W-:Y:S01]  /*2b40*/  IMAD R13, R11, 0x2, R3 ;  /* 0x000000020b0d7824 */ /* 0x000fe200078e0203 */
[----:B------:R-:W-:Y:S02]  /*2b50*/  LEA.HI.X.SX32 R75, R101, R2, 0x1, P0 ;  /* 0x00000002654b7211 */ /* 0x000fe400000f0eff */
[----:B------:R-:W-:Y:S01]  /*2b60*/  CS2R R100, SRZ ;  /* 0x0000000000647805 */ /* 0x000fe2000001ff00 */
[C---:B-1----:R-:W-:Y:S02]  /*2b70*/  LEA R72, P1, R15.reuse, R6, 0x1 ;  /* 0x000000060f487211 */ /* 0x042fe400078208ff */
[----:B------:R0:W-:Y:S02]  /*2b80*/  STL.64 [R1+0x288], R74 ;  /* 0x0002884a01007387 */ /* 0x0001e40000100a00 */
[----:B------:R-:W-:Y:S02]  /*2b90*/  LEA.HI.X.SX32 R73, R15, R2, 0x1, P1 ;  /* 0x000000020f497211 */ /* 0x000fe400008f0eff */
[----:B------:R-:W-:-:S03]  /*2ba0*/  LEA R15, R11, R13, 0x1 ;  /* 0x0000000d0b0f7211 */ /* 0x000fc600078e08ff */
[----:B------:R1:W-:Y:S01]  /*2bb0*/  STL.64 [R1+0x280], R72 ;  /* 0x0002804801007387 */ /* 0x0003e20000100a00 */
[----:B------:R-:W-:-:S03]  /*2bc0*/  LEA R17, R11, R15, 0x1 ;  /* 0x0000000f0b117211 */ /* 0x000fc600078e08ff */
[----:B------:R2:W-:Y:S01]  /*2bd0*/  STL.64 [R1+0x278], R4 ;  /* 0x0002780401007387 */ /* 0x0005e20000100a00 */
[----:B0-----:R-:W-:-:S04]  /*2be0*/  LEA R74, P0, R21, R6, 0x1 ;  /* 0x00000006154a7211 */ /* 0x001fc800078008ff */
[----:B------:R-:W-:Y:S01]  /*2bf0*/  LEA.HI.X.SX32 R75, R21, R2, 0x1, P0 ;  /* 0x00000002154b7211 */ /* 0x000fe200000f0eff */
[----:B------:R-:W-:Y:S01]  /*2c00*/  IMAD R21, R11, 0x2, R17 ;  /* 0x000000020b157824 */ /* 0x000fe200078e0211 */
[----:B-1----:R-:W-:-:S03]  /*2c10*/  LEA R72, P1, R23, R6, 0x1 ;  /* 0x0000000617487211 */ /* 0x002fc600078208ff */
[----:B------:R0:W-:Y:S01]  /*2c20*/  STL.64 [R1+0x270], R74 ;  /* 0x0002704a01007387 */ /* 0x0001e20000100a00 */
[----:B--2---:R-:W-:Y:S02]  /*2c30*/  LEA R4, P2, R25, R6, 0x1 ;  /* 0x0000000619047211 */ /* 0x004fe400078408ff */
[-C--:B------:R-:W-:Y:S02]  /*2c40*/  LEA.HI.X.SX32 R73, R23, R2.reuse, 0x1, P1 ;  /* 0x0000000217497211 */ /* 0x080fe400008f0eff */
[----:B------:R-:W-:Y:S02]  /*2c50*/  LEA.HI.X.SX32 R5, R25, R2, 0x1, P2 ;  /* 0x0000000219057211 */ /* 0x000fe400010f0eff */
[----:B------:R-:W-:Y:S01]  /*2c60*/  LEA R23, R11, R21, 0x1 ;  /* 0x000000150b177211 */ /* 0x000fe200078e08ff */
[----:B------:R1:W-:Y:S01]  /*2c70*/  STL.64 [R1+0x268], R72 ;  /* 0x0002684801007387 */ /* 0x0003e20000100a00 */
[----:B0-----:R-:W-:-:S03]  /*2c80*/  LEA R74, P0, R27, R6, 0x1 ;  /* 0x000000061b4a7211 */ /* 0x001fc600078008ff */
[----:B------:R0:W-:Y:S01]  /*2c90*/  STL.64 [R1+0x260], R4 ;  /* 0x0002600401007387 */ /* 0x0001e20000100a00 */
[----:B------:R-:W-:Y:S02]  /*2ca0*/  LEA R25, R11, R23, 0x1 ;  /* 0x000000170b197211 */ /* 0x000fe400078e08ff */
[----:B------:R-:W-:Y:S02]  /*2cb0*/  LEA.HI.X.SX32 R75, R27, R2, 0x1, P0 ;  /* 0x000000021b4b7211 */ /* 0x000fe400000f0eff */
[-C--:B------:R-:W-:Y:S02]  /*2cc0*/  LEA R28, P0, R33, R6.reuse, 0x1 ;  /* 0x00000006211c7211 */ /* 0x080fe400078008ff */
[-C--:B-1----:R-:W-:Y:S01]  /*2cd0*/  LEA R72, P1, R29, R6.reuse, 0x1 ;  /* 0x000000061d487211 */ /* 0x082fe200078208ff */
[----:B------:R1:W-:Y:S01]  /*2ce0*/  STL.64 [R1+0x258], R74 ;  /* 0x0002584a01007387 */ /* 0x0003e20000100a00 */
[----:B0-----:R-:W-:Y:S02]  /*2cf0*/  LEA R4, P2, R31, R6, 0x1 ;  /* 0x000000061f047211 */ /* 0x001fe400078408ff */
[----:B------:R-:W-:-:S02]  /*2d00*/  LEA.HI.X.SX32 R73, R29, R2, 0x1, P1 ;  /* 0x000000021d497211 */ /* 0x000fc400008f0eff */
[----:B------:R-:W-:Y:S02]  /*2d10*/  LEA.HI.X.SX32 R5, R31, R2, 0x1, P2 ;  /* 0x000000021f057211 */ /* 0x000fe400010f0eff */
[----:B------:R-:W-:Y:S01]  /*2d20*/  LEA R26, P1, R35, R6, 0x1 ;  /* 0x00000006231a7211 */ /* 0x000fe200078208ff */
[----:B------:R0:W-:Y:S01]  /*2d30*/  STL.64 [R1+0x250], R72 ;  /* 0x0002504801007387 */ /* 0x0001e20000100a00 */
[-C--:B------:R-:W-:Y:S01]  /*2d40*/  LEA.HI.X.SX32 R29, R33, R2.reuse, 0x1, P0 ;  /* 0x00000002211d7211 */ /* 0x080fe200000f0eff */
[----:B-1----:R-:W-:Y:S01]  /*2d50*/  CS2R R74, SRZ ;  /* 0x00000000004a7805 */ /* 0x002fe2000001ff00 */
[----:B------:R-:W-:Y:S01]  /*2d60*/  LEA.HI.X.SX32 R27, R35, R2, 0x1, P1 ;  /* 0x00000002231b7211 */ /* 0x000fe200008f0eff */
[----:B------:R1:W-:Y:S04]  /*2d70*/  STL.64 [R1+0x248], R4 ;  /* 0x0002480401007387 */ /* 0x0003e80000100a00 */
[----:B------:R2:W-:Y:S04]  /*2d80*/  STL.64 [R1+0x240], R28 ;  /* 0x0002401c01007387 */ /* 0x0005e80000100a00 */
[----:B------:R3:W-:Y:S01]  /*2d90*/  STL.64 [R1+0x238], R26 ;  /* 0x0002381a01007387 */ /* 0x0007e20000100a00 */
[----:B0-----:R-:W-:Y:S01]  /*2da0*/  IMAD R73, R11, 0x2, R25 ;  /* 0x000000020b497824 */ /* 0x001fe200078e0219 */
[----:B-1----:R-:W-:-:S04]  /*2db0*/  LEA R4, P2, R37, R6, 0x1 ;  /* 0x0000000625047211 */ /* 0x002fc800078408ff */
[----:B------:R-:W-:Y:S02]  /*2dc0*/  LEA R33, R11, R73, 0x1 ;  /* 0x000000490b217211 */ /* 0x000fe400078e08ff */
[----:B------:R-:W-:Y:S02]  /*2dd0*/  LEA.HI.X.SX32 R5, R37, R2, 0x1, P2 ;  /* 0x0000000225057211 */ /* 0x000fe400010f0eff */
[-C--:B--2---:R-:W-:Y:S02]  /*2de0*/  LEA R28, P0, R39, R6.reuse, 0x1 ;  /* 0x00000006271c7211 */ /* 0x084fe400078008ff */
[----:B---3--:R-:W-:Y:S01]  /*2df0*/  LEA R26, P1, R41, R6, 0x1 ;  /* 0x00000006291a7211 */ /* 0x008fe200078208ff */
[----:B------:R0:W-:Y:S01]  /*2e00*/  STL.64 [R1+0x230], R4 ;  /* 0x0002300401007387 */ /* 0x0001e20000100a00 */
[-C--:B------:R-:W-:Y:S02]  /*2e10*/  LEA.HI.X.SX32 R29, R39, R2.reuse, 0x1, P0 ;  /* 0x00000002271d7211 */ /* 0x080fe400000f0eff */
[----:B------:R-:W-:-:S02]  /*2e20*/  LEA.HI.X.SX32 R27, R41, R2, 0x1, P1 ;  /* 0x00000002291b7211 */ /* 0x000fc400008f0eff */
[C---:B------:R-:W-:Y:S01]  /*2e30*/  LEA R35, R11.reuse, R33, 0x1 ;  /* 0x000000210b237211 */ /* 0x040fe200078e08ff */
[----:B------:R1:W-:Y:S04]  /*2e40*/  STL.64 [R1+0x228], R28 ;  /* 0x0002281c01007387 */ /* 0x0003e80000100a00 */
[----:B------:R2:W-:Y:S01]  /*2e50*/  STL.64 [R1+0x220], R26 ;  /* 0x0002201a01007387 */ /* 0x0005e20000100a00 */
[----:B------:R-:W-:Y:S01]  /*2e60*/  IMAD R37, R11, 0x2, R35 ;  /* 0x000000020b257824 */ /* 0x000fe200078e0223 */
[----:B0-----:R-:W-:-:S04]  /*2e70*/  LEA R4, P2, R43, R6, 0x1 ;  /* 0x000000062b047211 */ /* 0x001fc800078408ff */
[----:B------:R-:W-:Y:S02]  /*2e80*/  LEA.HI.X.SX32 R5, R43, R2, 0x1, P2 ;  /* 0x000000022b057211 */ /* 0x000fe400010f0eff */
[-C--:B-1----:R-:W-:Y:S02]  /*2e90*/  LEA R28, P0, R45, R6.reuse, 0x1 ;  /* 0x000000062d1c7211 */ /* 0x082fe400078008ff */
[----:B------:R-:W-:Y:S01]  /*2ea0*/  LEA R39, R11, R37, 0x1 ;  /* 0x000000250b277211 */ /* 0x000fe200078e08ff */
[----:B------:R0:W-:Y:S01]  /*2eb0*/  STL.64 [R1+0x218], R4 ;  /* 0x0002180401007387 */ /* 0x0001e20000100a00 */
[----:B--2---:R-:W-:Y:S02]  /*2ec0*/  LEA R26, P1, R47, R6, 0x1 ;  /* 0x000000062f1a7211 */ /* 0x004fe400078208ff */
[-C--:B------:R-:W-:Y:S02]  /*2ed0*/  LEA.HI.X.SX32 R29, R45, R2.reuse, 0x1, P0 ;  /* 0x000000022d1d7211 */ /* 0x080fe400000f0eff */
[----:B------:R-:W-:-:S02]  /*2ee0*/  LEA.HI.X.SX32 R27, R47, R2, 0x1, P1 ;  /* 0x000000022f1b7211 */ /* 0x000fc400008f0eff */
[----:B------:R-:W-:Y:S01]  /*2ef0*/  LEA R41, R11, R39, 0x1 ;  /* 0x000000270b297211 */ /* 0x000fe200078e08ff */
[----:B------:R1:W-:Y:S01]  /*2f00*/  STL.64 [R1+0x210], R28 ;  /* 0x0002101c01007387 */ /* 0x0003e20000100a00 */
[----:B0-----:R-:W-:-:S03]  /*2f10*/  LEA R4, P2, R49, R6, 0x1 ;  /* 0x0000000631047211 */ /* 0x001fc600078408ff */
[----:B------:R0:W-:Y:S01]  /*2f20*/  STL.64 [R1+0x208], R26 ;  /* 0x0002081a01007387 */ /* 0x0001e20000100a00 */
[----:B------:R-:W-:Y:S01]  /*2f30*/  IMAD R43, R11, 0x2, R41 ;  /* 0x000000020b2b7824 */ /* 0x000fe200078e0229 */
[----:B------:R-:W-:-:S04]  /*2f40*/  LEA.HI.X.SX32 R5, R49, R2, 0x1, P2 ;  /* 0x0000000231057211 */ /* 0x000fc800010f0eff */
[----:B------:R-:W-:Y:S02]  /*2f50*/  LEA R45, R11, R43, 0x1 ;  /* 0x0000002b0b2d7211 */ /* 0x000fe400078e08ff */
[-C--:B-1----:R-:W-:Y:S01]  /*2f60*/  LEA R28, P0, R51, R6.reuse, 0x1 ;  /* 0x00000006331c7211 */ /* 0x082fe200078008ff */
[----:B------:R1:W-:Y:S01]  /*2f70*/  STL.64 [R1+0x200], R4 ;  /* 0x0002000401007387 */ /* 0x0003e20000100a00 */
[----:B------:R-:W-:Y:S02]  /*2f80*/  LEA R47, R11, R45, 0x1 ;  /* 0x0000002d0b2f7211 */ /* 0x000fe400078e08ff */
[----:B0-----:R-:W-:Y:S02]  /*2f90*/  LEA R26, P1, R53, R6, 0x1 ;  /* 0x00000006351a7211 */ /* 0x001fe400078208ff */
[-C--:B------:R-:W-:Y:S01]  /*2fa0*/  LEA.HI.X.SX32 R29, R51, R2.reuse, 0x1, P0 ;  /* 0x00000002331d7211 */ /* 0x080fe200000f0eff */
[----:B------:R-:W-:Y:S01]  /*2fb0*/  IMAD R49, R11, 0x2, R47 ;  /* 0x000000020b317824 */ /* 0x000fe200078e022f */
[----:B------:R-:W-:-:S03]  /*2fc0*/  LEA.HI.X.SX32 R27, R53, R2, 0x1, P1 ;  /* 0x00000002351b7211 */ /* 0x000fc600008f0eff */
[----:B------:R0:W-:Y:S01]  /*2fd0*/  STL.64 [R1+0x1f8], R28 ;  /* 0x0001f81c01007387 */ /* 0x0001e20000100a00 */
[----:B------:R-:W-:Y:S02]  /*2fe0*/  LEA R51, R11, R49, 0x1 ;  /* 0x000000310b337211 */ /* 0x000fe400078e08ff */
[----:B-1----:R-:W-:Y:S01]  /*2ff0*/  LEA R4, P2, R55, R6, 0x1 ;  /* 0x0000000637047211 */ /* 0x002fe200078408ff */
[----:B------:R1:W-:Y:S01]  /*3000*/  STL.64 [R1+0x1f0], R26 ;  /* 0x0001f01a01007387 */ /* 0x0003e20000100a00 */
[----:B------:R-:W-:Y:S02]  /*3010*/  LEA R53, R11, R51, 0x1 ;  /* 0x000000330b357211 */ /* 0x000fe400078e08ff */
[----:B------:R-:W-:Y:S02]  /*3020*/  LEA.HI.X.SX32 R5, R55, R2, 0x1, P2 ;  /* 0x0000000237057211 */ /* 0x000fe400010f0eff */
[----:B0-----:R-:W-:-:S03]  /*3030*/  LEA R28, P0, R57, R6, 0x1 ;  /* 0x00000006391c7211 */ /* 0x001fc600078008ff */
[----:B------:R0:W-:Y:S01]  /*3040*/  STL.64 [R1+0x1e8], R4 ;  /* 0x0001e80401007387 */ /* 0x0001e20000100a00 */
[----:B-1----:R-:W-:Y:S02]  /*3050*/  LEA R26, P1, R59, R6, 0x1 ;  /* 0x000000063b1a7211 */ /* 0x002fe400078208ff */
[-C--:B------:R-:W-:Y:S02]  /*3060*/  LEA.HI.X.SX32 R29, R57, R2.reuse, 0x1, P0 ;  /* 0x00000002391d7211 */ /* 0x080fe400000f0eff */
[----:B------:R-:W-:Y:S02]  /*3070*/  LEA.HI.X.SX32 R27, R59, R2, 0x1, P1 ;  /* 0x000000023b1b7211 */ /* 0x000fe400008f0eff */
[----:B------:R-:W-:Y:S01]  /*3080*/  CS2R R58, SRZ ;  /* 0x00000000003a7805 */ /* 0x000fe2000001ff00 */
[----:B------:R1:W-:Y:S01]  /*3090*/  STL.64 [R1+0x1e0], R28 ;  /* 0x0001e01c01007387 */ /* 0x0003e20000100a00 */
[----:B0-----:R-:W-:-:S03]  /*30a0*/  LEA R4, P2, R61, R6, 0x1 ;  /* 0x000000063d047211 */ /* 0x001fc600078408ff */
[----:B------:R0:W-:Y:S01]  /*30b0*/  STL.64 [R1+0x1d8], R26 ;  /* 0x0001d81a01007387 */ /* 0x0001e20000100a00 */
[----:B------:R-:W-:Y:S02]  /*30c0*/  LEA.HI.X.SX32 R5, R61, R2, 0x1, P2 ;  /* 0x000000023d057211 */ /* 0x000fe400010f0eff */
[----:B------:R-:W-:-:S03]  /*30d0*/  CS2R R60, SRZ ;  /* 0x00000000003c7805 */ /* 0x000fc6000001ff00 */
[----:B------:R2:W-:Y:S01]  /*30e0*/  STL.64 [R1+0x1d0], R4 ;  /* 0x0001d00401007387 */ /* 0x0005e20000100a00 */
[-C--:B-1----:R-:W-:Y:S02]  /*30f0*/  LEA R28, P0, R63, R6.reuse, 0x1 ;  /* 0x000000063f1c7211 */ /* 0x082fe400078008ff */
[----:B0-----:R-:W-:Y:S02]  /*3100*/  LEA R26, P1, R65, R6, 0x1 ;  /* 0x00000006411a7211 */ /* 0x001fe400078208ff */
[-C--:B------:R-:W-:Y:S02]  /*3110*/  LEA.HI.X.SX32 R29, R63, R2.reuse, 0x1, P0 ;  /* 0x000000023f1d7211 */ /* 0x080fe400000f0eff */
[----:B------:R-:W-:Y:S01]  /*3120*/  LEA.HI.X.SX32 R27, R65, R2, 0x1, P1 ;  /* 0x00000002411b7211 */ /* 0x000fe200008f0eff */
[----:B------:R-:W-:Y:S01]  /*3130*/  CS2R R62, SRZ ;  /* 0x00000000003e7805 */ /* 0x000fe2000001ff00 */
[-C--:B------:R-:W-:Y:S01]  /*3140*/  LEA R30, P0, R69, R6.reuse, 0x1 ;  /* 0x00000006451e7211 */ /* 0x080fe200078008ff */
[----:B------:R0:W-:Y:S01]  /*3150*/  STL.64 [R1+0x1c8], R28 ;  /* 0x0001c81c01007387 */ /* 0x0001e20000100a00 */
[----:B--2---:R-:W-:Y:S01]  /*3160*/  LEA R4, P2, R67, R6, 0x1 ;  /* 0x0000000643047211 */ /* 0x004fe200078408ff */
[----:B------:R-:W-:Y:S01]  /*3170*/  CS2R R64, SRZ ;  /* 0x0000000000407805 */ /* 0x000fe2000001ff00 */
[-C--:B------:R-:W-:Y:S01]  /*3180*/  LEA.HI.X.SX32 R31, R69, R2.reuse, 0x1, P0 ;  /* 0x00000002451f7211 */ /* 0x080fe200000f0eff */
[----:B------:R1:W-:Y:S01]  /*3190*/  STL.64 [R1+0x1c0], R26 ;  /* 0x0001c01a01007387 */ /* 0x0003e20000100a00 */
[----:B------:R-:W-:Y:S01]  /*31a0*/  LEA.HI.X.SX32 R5, R67, R2, 0x1, P2 ;  /* 0x0000000243057211 */ /* 0x000fe200010f0eff */
[----:B------:R-:W-:Y:S01]  /*31b0*/  CS2R R68, SRZ ;  /* 0x0000000000447805 */ /* 0x000fe2000001ff00 */
[----:B------:R-:W-:-:S03]  /*31c0*/  CS2R R66, SRZ ;  /* 0x0000000000427805 */ /* 0x000fc6000001ff00 */
[----:B------:R2:W-:Y:S01]  /*31d0*/  STL.64 [R1+0x1b8], R4 ;  /* 0x0001b80401007387 */ /* 0x0005e20000100a00 */
[----:B0-----:R-:W-:-:S03]  /*31e0*/  LEA R28, P1, R71, R6, 0x1 ;  /* 0x00000006471c7211 */ /* 0x001fc600078208ff */
[----:B------:R0:W-:Y:S01]  /*31f0*/  STL.64 [R1+0x1b0], R30 ;  /* 0x0001b01e01007387 */ /* 0x0001e20000100a00 */
[----:B-1----:R-:W-:Y:S02]  /*3200*/  LEA R26, P2, R3, R6, 0x1 ;  /* 0x00000006031a7211 */ /* 0x002fe400078408ff */
[-C--:B------:R-:W-:Y:S02]  /*3210*/  LEA.HI.X.SX32 R29, R71, R2.reuse, 0x1, P1 ;  /* 0x00000002471d7211 */ /* 0x080fe400008f0eff */
[----:B------:R-:W-:Y:S01]  /*3220*/  LEA.HI.X.SX32 R27, R3, R2, 0x1, P2 ;  /* 0x00000002031b7211 */ /* 0x000fe200010f0eff */
[----:B------:R-:W-:Y:S01]  /*3230*/  CS2R R70, SRZ ;  /* 0x0000000000467805 */ /* 0x000fe2000001ff00 */
[----:B--2---:R-:W-:Y:S01]  /*3240*/  IMAD R5, R11, 0x2, R53 ;  /* 0x000000020b057824 */ /* 0x004fe200078e0235 */
[----:B------:R1:W-:Y:S01]  /*3250*/  STL.64 [R1+0x1a8], R28 ;  /* 0x0001a81c01007387 */ /* 0x0003e20000100a00 */
[----:B0-----:R-:W-:-:S03]  /*3260*/  LEA R30, P0, R13, R6, 0x1 ;  /* 0x000000060d1e7211 */ /* 0x001fc600078008ff */
[----:B------:R0:W-:Y:S01]  /*3270*/  STL.64 [R1+0x1a0], R26 ;  /* 0x0001a01a01007387 */ /* 0x0001e20000100a00 */
[----:B------:R-:W-:Y:S02]  /*3280*/  LEA R55, R11, R5, 0x1 ;  /* 0x000000050b377211 */ /* 0x000fe400078e08ff */
[----:B------:R-:W-:Y:S02]  /*3290*/  LEA.HI.X.SX32 R31, R13, R2, 0x1, P0 ;  /* 0x000000020d1f7211 */ /* 0x000fe400000f0eff */
[----:B------:R-:W-:Y:S02]  /*32a0*/  LEA R57, R11, R55, 0x1 ;  /* 0x000000370b397211 */ /* 0x000fe400078e08ff */
[-C--:B-1----:R-:W-:Y:S02]  /*32b0*/  LEA R28, P1, R15, R6.reuse, 0x1 ;  /* 0x000000060f1c7211 */ /* 0x082fe400078208ff */
[----:B0-----:R-:W-:Y:S02]  /*32c0*/  LEA R26, P2, R17, R6, 0x1 ;  /* 0x00000006111a7211 */ /* 0x001fe400078408ff */
[----:B------:R-:W-:-:S02]  /*32d0*/  LEA.HI.X.SX32 R29, R15, R2, 0x1, P1 ;  /* 0x000000020f1d7211 */ /* 0x000fc400008f0eff */
[----:B------:R-:W-:Y:S02]  /*32e0*/  LEA.HI.X.SX32 R27, R17, R2, 0x1, P2 ;  /* 0x00000002111b7211 */ /* 0x000fe400010f0eff */
[-C--:B------:R-:W-:Y:S02]  /*32f0*/  LEA R14, P1, R23, R6.reuse, 0x1 ;  /* 0x00000006170e7211 */ /* 0x080fe400078208ff */
[----:B------:R-:W-:Y:S01]  /*3300*/  LEA R12, P2, R25, R6, 0x1 ;  /* 0x00000006190c7211 */ /* 0x000fe200078408ff */
[----:B------:R0:W-:Y:S01]  /*3310*/  STL.64 [R1+0x188], R26 ;  /* 0x0001881a01007387 */ /* 0x0001e20000100a00 */
[----:B------:R-:W-:Y:S02]  /*3320*/  LEA.HI.X.SX32 R15, R23, R2, 0x1, P1 ;  /* 0x00000002170f7211 */ /* 0x000fe400008f0eff */
[----:B------:R-:W-:Y:S01]  /*3330*/  LEA R16, P1, R33, R6, 0x1 ;  /* 0x0000000621107211 */ /* 0x000fe200078208ff */
[----:B------:R1:W-:Y:S01]  /*3340*/  STL.64 [R1+0x198], R30 ;  /* 0x0001981e01007387 */ /* 0x0003e20000100a00 */
[----:B------:R-:W-:-:S02]  /*3350*/  LEA.HI.X.SX32 R13, R25, R2, 0x1, P2 ;  /* 0x00000002190d7211 */ /* 0x000fc400010f0eff */
[----:B------:R-:W-:Y:S01]  /*3360*/  LEA.HI.X.SX32 R17, R33, R2, 0x1, P1 ;  /* 0x0000000221117211 */ /* 0x000fe200008f0eff */
[----:B------:R2:W-:Y:S01]  /*3370*/  STL.64 [R1+0x190], R28 ;  /* 0x0001901c01007387 */ /* 0x0005e20000100a00 */
[----:B0-----:R-:W-:Y:S01]  /*3380*/  IMAD R27, R11, 0x2, R57 ;  /* 0x000000020b1b7824 */ /* 0x001fe200078e0239 */
[----:B-1----:R-:W-:-:S04]  /*3390*/  LEA R30, P0, R21, R6, 0x1 ;  /* 0x00000006151e7211 */ /* 0x002fc800078008ff */
[----:B------:R-:W-:Y:S02]  /*33a0*/  LEA.HI.X.SX32 R31, R21, R2, 0x1, P0 ;  /* 0x00000002151f7211 */ /* 0x000fe400000f0eff */
[----:B------:R-:W-:Y:S02]  /*33b0*/  LEA R20, P0, R73, R6, 0x1 ;  /* 0x0000000649147211 */ /* 0x000fe400078008ff */
[----:B--2---:R-:W-:Y:S01]  /*33c0*/  LEA R29, R11, R27, 0x1 ;  /* 0x0000001b0b1d7211 */ /* 0x004fe200078e08ff */
[----:B------:R0:W-:Y:S01]  /*33d0*/  STL.64 [R1+0x180], R30 ;  /* 0x0001801e01007387 */ /* 0x0001e20000100a00 */
[----:B------:R-:W-:Y:S02]  /*33e0*/  LEA.HI.X.SX32 R21, R73, R2, 0x1, P0 ;  /* 0x0000000249157211 */ /* 0x000fe400000f0eff */
[----:B------:R-:W-:Y:S01]  /*33f0*/  LEA R32, P0, R37, R6, 0x1 ;  /* 0x0000000625207211 */ /* 0x000fe200078008ff */
[----:B------:R1:W-:Y:S01]  /*3400*/  STL.64 [R1+0x178], R14 ;  /* 0x0001780e01007387 */ /* 0x0003e20000100a00 */
[----:B------:R-:W-:-:S02]  /*3410*/  CS2R R72, SRZ ;  /* 0x0000000000487805 */ /* 0x000fc4000001ff00 */
[----:B------:R-:W-:Y:S01]  /*3420*/  LEA.HI.X.SX32 R33, R37, R2, 0x1, P0 ;  /* 0x0000000225217211 */ /* 0x000fe200000f0eff */
[----:B------:R2:W-:Y:S01]  /*3430*/  STL.64 [R1+0x170], R12 ;  /* 0x0001700c01007387 */ /* 0x0005e20000100a00 */
[-C--:B------:R-:W-:Y:S02]  /*3440*/  LEA R34, P0, R43, R6.reuse, 0x1 ;  /* 0x000000062b227211 */ /* 0x080fe400078008ff */
[----:B0-----:R-:W-:Y:S01]  /*3450*/  LEA R31, R11, R29, 0x1 ;  /* 0x0000001d0b1f7211 */ /* 0x001fe200078e08ff */
[----:B------:R0:W-:Y:S01]  /*3460*/  STL.64 [R1+0x160], R16 ;  /* 0x0001601001007387 */ /* 0x0001e20000100a00 */
[----:B-1----:R-:W-:-:S03]  /*3470*/  LEA R14, P2, R35, R6, 0x1 ;  /* 0x00000006230e7211 */ /* 0x002fc600078408ff */
[----:B------:R1:W-:Y:S01]  /*3480*/  STL.64 [R1+0x168], R20 ;  /* 0x0001681401007387 */ /* 0x0003e20000100a00 */
[-C--:B------:R-:W-:Y:S01]  /*3490*/  LEA.HI.X.SX32 R15, R35, R2.reuse, 0x1, P2 ;  /* 0x00000002230f7211 */ /* 0x080fe200010f0eff */
[----:B--2---:R-:W-:Y:S01]  /*34a0*/  IMAD R13, R11, 0x2, R31 ;  /* 0x000000020b0d7824 */ /* 0x004fe200078e021f */
[----:B------:R-:W-:-:S03]  /*34b0*/  LEA.HI.X.SX32 R35, R43, R2, 0x1, P0 ;  /* 0x000000022b237211 */ /* 0x000fc600000f0eff */
[----:B------:R2:W-:Y:S01]  /*34c0*/  STL.64 [R1+0x158], R14 ;  /* 0x0001580e01007387 */ /* 0x0005e20000100a00 */
[----:B0-----:R-:W-:Y:S02]  /*34d0*/  LEA R17, R11, R13, 0x1 ;  /* 0x0000000d0b117211 */ /* 0x001fe400078e08ff */
[----:B-1----:R-:W-:Y:S01]  /*34e0*/  LEA R20, P1, R39, R6, 0x1 ;  /* 0x0000000627147211 */ /* 0x002fe200078208ff */
[----:B------:R0:W-:Y:S01]  /*34f0*/  STL.64 [R1+0x150], R32 ;  /* 0x0001502001007387 */ /* 0x0001e20000100a00 */
[----:B------:R-:W-:Y:S02]  /*3500*/  LEA R25, R11, R17, 0x1 ;  /* 0x000000110b197211 */ /* 0x000fe400078e08ff */
[----:B------:R-:W-:-:S03]  /*3510*/  LEA.HI.X.SX32 R21, R39, R2, 0x1, P1 ;  /* 0x0000000227157211 */ /* 0x000fc600008f0eff */
[----:B------:R-:W-:Y:S01]  /*3520*/  IMAD R3, R11, 0x2, R25 ;  /* 0x000000020b037824 */ /* 0x000fe200078e0219 */
[C---:B--2---:R-:W-:Y:S01]  /*3530*/  LEA R14, P2, R41.reuse, R6, 0x1 ;  /* 0x00000006290e7211 */ /* 0x044fe200078408ff */
[----:B------:R1:W-:Y:S03]  /*3540*/  STL.64 [R1+0x148], R20 ;  /* 0x0001481401007387 */ /* 0x0003e60000100a00 */
[----:B------:R-:W-:Y:S02]  /*3550*/  LEA.HI.X.SX32 R15, R41, R2, 0x1, P2 ;  /* 0x00000002290f7211 */ /* 0x000fe400010f0eff */
[----:B0-----:R-:W-:-:S03]  /*3560*/  LEA R32, P1, R45, R6, 0x1 ;  /* 0x000000062d207211 */ /* 0x001fc600078208ff */
[----:B------:R0:W-:Y:S01]  /*3570*/  STL.64 [R1+0x140], R14 ;  /* 0x0001400e01007387 */ /* 0x0001e20000100a00 */
[----:B------:R-:W-:-:S03]  /*3580*/  LEA.HI.X.SX32 R33, R45, R2, 0x1, P1 ;  /* 0x000000022d217211 */ /* 0x000fc600008f0eff */
[----:B------:R2:W-:Y:S01]  /*3590*/  STL.64 [R1+0x138], R34 ;  /* 0x0001382201007387 */ /* 0x0005e20000100a00 */
[----:B-1----:R-:W-:-:S03]  /*35a0*/  LEA R21, R11, R3, 0x1 ;  /* 0x000000030b157211 */ /* 0x002fc600078e08ff */
[----:B------:R1:W-:Y:S01]  /*35b0*/  STL.64 [R1+0x130], R32 ;  /* 0x0001302001007387 */ /* 0x0003e20000100a00 */
[----:B------:R-:W-:Y:S02]  /*35c0*/  LEA R23, R11, R21, 0x1 ;  /* 0x000000150b177211 */ /* 0x000fe400078e08ff */
[----:B0-----:R-:W-:-:S03]  /*35d0*/  LEA R14, P2, R47, R6, 0x1 ;  /* 0x000000062f0e7211 */ /* 0x001fc600078408ff */
[----:B------:R-:W-:Y:S01]  /*35e0*/  IMAD R4, R11, 0x2, R23 ;  /* 0x000000020b047824 */ /* 0x000fe200078e0217 */
[----:B------:R-:W-:Y:S02]  /*35f0*/  LEA.HI.X.SX32 R15, R47, R2, 0x1, P2 ;  /* 0x000000022f0f7211 */ /* 0x000fe400010f0eff */
[-C--:B--2---:R-:W-:Y:S02]  /*3600*/  LEA R34, P0, R49, R6.reuse, 0x1 ;  /* 0x0000000631227211 */ /* 0x084fe400078008ff */
[----:B-1----:R-:W-:Y:S01]  /*3610*/  LEA R32, P1, R51, R6, 0x1 ;  /* 0x0000000633207211 */ /* 0x002fe200078208ff */
[----:B------:R0:W-:Y:S01]  /*3620*/  STL.64 [R1+0x128], R14 ;  /* 0x0001280e01007387 */ /* 0x0001e20000100a00 */
[-C--:B------:R-:W-:Y:S02]  /*3630*/  LEA.HI.X.SX32 R35, R49, R2.reuse, 0x1, P0 ;  /* 0x0000000231237211 */ /* 0x080fe400000f0eff */
[----:B------:R-:W-:Y:S01]  /*3640*/  LEA.HI.X.SX32 R33, R51, R2, 0x1, P1 ;  /* 0x0000000233217211 */ /* 0x000fe200008f0eff */
[----:B------:R-:W-:Y:S01]  /*3650*/  CS2R R48, SRZ ;  /* 0x0000000000307805 */ /* 0x000fe2000001ff00 */
[----:B------:R-:W-:Y:S01]  /*3660*/  LEA R16, R11, R4, 0x1 ;  /* 0x000000040b107211 */ /* 0x000fe200078e08ff */
[----:B------:R1:W-:Y:S01]  /*3670*/  STL.64 [R1+0x120], R34 ;  /* 0x0001202201007387 */ /* 0x0003e20000100a00 */
[----:B------:R-:W-:-:S02]  /*3680*/  CS2R R50, SRZ ;  /* 0x0000000000327805 */ /* 0x000fc4000001ff00 */
[----:B------:R-:W-:Y:S01]  /*3690*/  LEA R20, R11, R16, 0x1 ;  /* 0x000000100b147211 */ /* 0x000fe200078e08ff */
[----:B------:R2:W-:Y:S01]  /*36a0*/  STL.64 [R1+0x118], R32 ;  /* 0x0001182001007387 */ /* 0x0005e20000100a00 */
[----:B0-----:R-:W-:-:S04]  /*36b0*/  LEA R14, P2, R53, R6, 0x1 ;  /* 0x00000006350e7211 */ /* 0x001fc800078408ff */
[----:B------:R-:W-:Y:S02]  /*36c0*/  LEA.HI.X.SX32 R15, R53, R2, 0x1, P2 ;  /* 0x00000002350f7211 */ /* 0x000fe400010f0eff */
[-C--:B-1----:R-:W-:Y:S01]  /*36d0*/  LEA R34, P0, R5, R6.reuse, 0x1 ;  /* 0x0000000605227211 */ /* 0x082fe200078008ff */
[----:B------:R-:W-:Y:S02]  /*36e0*/  CS2R R52, SRZ ;  /* 0x0000000000347805 */ /* 0x000fe4000001ff00 */
[----:B------:R0:W-:Y:S01]  /*36f0*/  STL.64 [R1+0x110], R14 ;  /* 0x0001100e01007387 */ /* 0x0001e20000100a00 */
[----:B--2---:R-:W-:Y:S02]  /*3700*/  LEA R32, P1, R55, R6, 0x1 ;  /* 0x0000000637207211 */ /* 0x004fe400078208ff */
[-C--:B------:R-:W-:Y:S01]  /*3710*/  LEA.HI.X.SX32 R35, R5, R2.reuse, 0x1, P0 ;  /* 0x0000000205237211 */ /* 0x080fe200000f0eff */
[----:B------:R-:W-:Y:S01]  /*3720*/  IMAD R5, R11, 0x2, R20 ;  /* 0x000000020b057824 */ /* 0x000fe200078e0214 */
[----:B------:R-:W-:-:S02]  /*3730*/  LEA.HI.X.SX32 R33, R55, R2, 0x1, P1 ;  /* 0x0000000237217211 */ /* 0x000fc400008f0eff */
[C---:B------:R-:W-:Y:S01]  /*3740*/  LEA R36, P0, R27.reuse, R6, 0x1 ;  /* 0x000000061b247211 */ /* 0x040fe200078008ff */
[----:B------:R1:W-:Y:S01]  /*3750*/  STL.64 [R1+0x108], R34 ;  /* 0x0001082201007387 */ /* 0x0003e20000100a00 */
[----:B------:R-:W-:Y:S02]  /*3760*/  CS2R R54, SRZ ;  /* 0x0000000000367805 */ /* 0x000fe4000001ff00 */
[----:B------:R-:W-:Y:S01]  /*3770*/  LEA.HI.X.SX32 R37, R27, R2, 0x1, P0 ;  /* 0x000000021b257211 */ /* 0x000fe200000f0eff */
[----:B------:R2:W-:Y:S01]  /*3780*/  STL.64 [R1+0x100], R32 ;  /* 0x0001002001007387 */ /* 0x0005e20000100a00 */
[----:B0-----:R-:W-:-:S04]  /*3790*/  LEA R14, P2, R57, R6, 0x1 ;  /* 0x00000006390e7211 */ /* 0x001fc800078408ff */
[----:B------:R-:W-:Y:S02]  /*37a0*/  LEA.HI.X.SX32 R15, R57, R2, 0x1, P2 ;  /* 0x00000002390f7211 */ /* 0x000fe400010f0eff */
[----:B------:R-:W-:Y:S01]  /*37b0*/  CS2R R56, SRZ ;  /* 0x0000000000387805 */ /* 0x000fe2000001ff00 */
[-C--:B-1----:R-:W-:Y:S02]  /*37c0*/  LEA R34, P1, R29, R6.reuse, 0x1 ;  /* 0x000000061d227211 */ /* 0x082fe400078208ff */
[----:B------:R0:W-:Y:S01]  /*37d0*/  STL.64 [R1+0xf8], R14 ;  /* 0x0000f80e01007387 */ /* 0x0001e20000100a00 */
[----:B--2---:R-:W-:-:S03]  /*37e0*/  LEA R32, P2, R31, R6, 0x1 ;  /* 0x000000061f207211 */ /* 0x004fc600078408ff */
[----:B------:R-:W-:Y:S01]  /*37f0*/  STL.64 [R1+0xf0], R36 ;  /* 0x0000f02401007387 */ /* 0x000fe20000100a00 */
[-C--:B------:R-:W-:Y:S02]  /*3800*/  LEA.HI.X.SX32 R35, R29, R2.reuse, 0x1, P1 ;  /* 0x000000021d237211 */ /* 0x080fe400008f0eff */
[----:B------:R-:W-:Y:S02]  /*3810*/  LEA.HI.X.SX32 R33, R31, R2, 0x1, P2 ;  /* 0x000000021f217211 */ /* 0x000fe400010f0eff */
[-C--:B------:R-:W-:Y:S02]  /*3820*/  LEA R28, P1, R17, R6.reuse, 0x1 ;  /* 0x00000006111c7211 */ /* 0x080fe400078208ff */
[----:B------:R-:W-:Y:S01]  /*3830*/  LEA R26, P2, R25, R6, 0x1 ;  /* 0x00000006191a7211 */ /* 0x000fe200078408ff */
[----:B------:R1:W-:Y:S01]  /*3840*/  STL.64 [R1+0xe0], R32 ;  /* 0x0000e02001007387 */ /* 0x0003e20000100a00 */
[----:B0-----:R-:W-:Y:S02]  /*3850*/  LEA R15, R11, R5, 0x1 ;  /* 0x000000050b0f7211 */ /* 0x001fe400078e08ff */
[----:B------:R-:W-:Y:S01]  /*3860*/  LEA.HI.X.SX32 R29, R17, R2, 0x1, P1 ;  /* 0x00000002111d7211 */ /* 0x000fe200008f0eff */
[----:B------:R-:W-:Y:S01]  /*3870*/  STL.64 [R1+0xe8], R34 ;  /* 0x0000e82201007387 */ /* 0x000fe20000100a00 */
[----:B------:R-:W-:-:S02]  /*3880*/  LEA R18, R11, R15, 0x1 ;  /* 0x0000000f0b127211 */ /* 0x000fc400078e08ff */
[----:B------:R-:W-:-:S03]  /*3890*/  LEA.HI.X.SX32 R27, R25, R2, 0x1, P2 ;  /* 0x00000002191b7211 */ /* 0x000fc600010f0eff */
[----:B------:R-:W-:Y:S01]  /*38a0*/  IMAD R12, R11, 0x2, R18 ;  /* 0x000000020b0c7824 */ /* 0x000fe200078e0212 */
[----:B-1----:R-:W-:-:S04]  /*38b0*/  LEA R32, P0, R13, R6, 0x1 ;  /* 0x000000060d207211 */ /* 0x002fc800078008ff */
[----:B------:R-:W-:Y:S02]  /*38c0*/  LEA.HI.X.SX32 R33, R13, R2, 0x1, P0 ;  /* 0x000000020d217211 */ /* 0x000fe400000f0eff */
[----:B------:R-:W-:Y:S02]  /*38d0*/  LEA R30, P0, R3, R6, 0x1 ;  /* 0x00000006031e7211 */ /* 0x000fe400078008ff */
[----:B------:R-:W-:Y:S01]  /*38e0*/  LEA R13, R11, R12, 0x1 ;  /* 0x0000000c0b0d7211 */ /* 0x000fe200078e08ff */
[----:B------:R-:W-:Y:S01]  /*38f0*/  STL.64 [R1+0xd8], R32 ;  /* 0x0000d82001007387 */ /* 0x000fe20000100a00 */
[----:B------:R-:W-:Y:S02]  /*3900*/  LEA.HI.X.SX32 R31, R3, R2, 0x1, P0 ;  /* 0x00000002031f7211 */ /* 0x000fe400000f0eff */
[C---:B------:R-:W-:Y:S01]  /*3910*/  LEA R17, R11.reuse, R13, 0x1 ;  /* 0x0000000d0b117211 */ /* 0x040fe200078e08ff */
[----:B------:R0:W-:Y:S04]  /*3920*/  STL.64 [R1+0xd0], R28 ;  /* 0x0000d01c01007387 */ /* 0x0001e80000100a00 */
[----:B------:R1:W-:Y:S01]  /*3930*/  STL.64 [R1+0xc8], R26 ;  /* 0x0000c81a01007387 */ /* 0x0003e20000100a00 */
[----:B------:R-:W-:-:S03]  /*3940*/  IMAD R3, R11, 0x2, R17 ;  /* 0x000000020b037824 */ /* 0x000fc600078e0211 */
[----:B------:R-:W-:Y:S02]  /*3950*/  STL.64 [R1+0xc0], R30 ;  /* 0x0000c01e01007387 */ /* 0x000fe40000100a00 */
[----:B------:R-:W-:Y:S02]  /*3960*/  LEA R14, R11, R3, 0x1 ;  /* 0x000000030b0e7211 */ /* 0x000fe400078e08ff */
[-C--:B0-----:R-:W-:Y:S02]  /*3970*/  LEA R28, P1, R21, R6.reuse, 0x1 ;  /* 0x00000006151c7211 */ /* 0x081fe400078208ff */
[----:B-1----:R-:W-:Y:S02]  /*3980*/  LEA R26, P2, R23, R6, 0x1 ;  /* 0x00000006171a7211 */ /* 0x002fe400078408ff */
[-C--:B------:R-:W-:Y:S02]  /*3990*/  LEA.HI.X.SX32 R29, R21, R2.reuse, 0x1, P1 ;  /* 0x00000002151d7211 */ /* 0x080fe400008f0eff */
[----:B------:R-:W-:-:S02]  /*39a0*/  LEA.HI.X.SX32 R27, R23, R2, 0x1, P2 ;  /* 0x00000002171b7211 */ /* 0x000fc400010f0eff */
[C---:B------:R-:W-:Y:S01]  /*39b0*/  LEA R24, P2, R20.reuse, R6, 0x1 ;  /* 0x0000000614187211 */ /* 0x040fe200078408ff */
[----:B------:R0:W-:Y:S03]  /*39c0*/  STL.64 [R1+0xb8], R28 ;  /* 0x0000b81c01007387 */ /* 0x0001e60000100a00 */
[----:B------:R-:W-:Y:S01]  /*39d0*/  LEA.HI.X.SX32 R25, R20, R2, 0x1, P2 ;  /* 0x0000000214197211 */ /* 0x000fe200010f0eff */
[----:B------:R1:W-:Y:S01]  /*39e0*/  STL.64 [R1+0xb0], R26 ;  /* 0x0000b01a01007387 */ /* 0x0003e20000100a00 */
[-C--:B0-----:R-:W-:Y:S02]  /*39f0*/  LEA R28, P0, R4, R6.reuse, 0x1 ;  /* 0x00000006041c7211 */ /* 0x081fe400078008ff */
[----:B-1----:R-:W-:Y:S02]  /*3a00*/  LEA R26, P1, R16, R6, 0x1 ;  /* 0x00000006101a7211 */ /* 0x002fe400078208ff */
[----:B------:R-:W-:-:S02]  /*3a10*/  LEA.HI.X.SX32 R29, R4, R2, 0x1, P0 ;  /* 0x00000002041d7211 */ /* 0x000fc400000f0eff */
[----:B------:R-:W-:Y:S02]  /*3a20*/  LEA.HI.X.SX32 R27, R16, R2, 0x1, P1 ;  /* 0x00000002101b7211 */ /* 0x000fe400008f0eff */
[C---:B------:R-:W-:Y:S01]  /*3a30*/  LEA R16, R11.reuse, R14, 0x1 ;  /* 0x0000000e0b107211 */ /* 0x040fe200078e08ff */
[----:B------:R0:W-:Y:S04]  /*3a40*/  STL.64 [R1+0xa8], R28 ;  /* 0x0000a81c01007387 */ /* 0x0001e80000100a00 */
[----:B------:R1:W-:Y:S01]  /*3a50*/  STL.64 [R1+0xa0], R26 ;  /* 0x0000a01a01007387 */ /* 0x0003e20000100a00 */
[----:B------:R-:W-:-:S03]  /*3a60*/  IMAD R4, R11, 0x2, R16 ;  /* 0x000000020b047824 */ /* 0x000fc600078e0210 */
[----:B------:R2:W-:Y:S01]  /*3a70*/  STL.64 [R1+0x98], R24 ;  /* 0x0000981801007387 */ /* 0x0005e20000100a00 */
[-C--:B0-----:R-:W-:Y:S02]  /*3a80*/  LEA R28, P0, R5, R6.reuse, 0x1 ;  /* 0x00000006051c7211 */ /* 0x081fe400078008ff */
[----:B-1----:R-:W-:Y:S02]  /*3a90*/  LEA R26, P1, R15, R6, 0x1 ;  /* 0x000000060f1a7211 */ /* 0x002fe400078208ff */
[----:B------:R-:W-:Y:S02]  /*3aa0*/  LEA.HI.X.SX32 R29, R5, R2, 0x1, P0 ;  /* 0x00000002051d7211 */ /* 0x000fe400000f0eff */
[C---:B--2---:R-:W-:Y:S02]  /*3ab0*/  LEA R24, P2, R18.reuse, R6, 0x1 ;  /* 0x0000000612187211 */ /* 0x044fe400078408ff */
[-C--:B------:R-:W-:Y:S01]  /*3ac0*/  LEA.HI.X.SX32 R27, R15, R2.reuse, 0x1, P1 ;  /* 0x000000020f1b7211 */ /* 0x080fe200008f0eff */
[----:B------:R-:W-:Y:S01]  /*3ad0*/  STL.64 [R1+0x90], R28 ;  /* 0x0000901c01007387 */ /* 0x000fe20000100a00 */
[----:B------:R-:W-:-:S02]  /*3ae0*/  LEA.HI.X.SX32 R25, R18, R2, 0x1, P2 ;  /* 0x0000000212197211 */ /* 0x000fc400010f0eff */
[----:B------:R-:W-:Y:S01]  /*3af0*/  LEA R5, R11, R4, 0x1 ;  /* 0x000000040b057211 */ /* 0x000fe200078e08ff */
[----:B------:R0:W-:Y:S01]  /*3b00*/  STL.64 [R1+0x88], R26 ;  /* 0x0000881a01007387 */ /* 0x0001e20000100a00 */
[----:B------:R-:W-:Y:S02]  /*3b10*/  LEA R20, P2, R17, R6, 0x1 ;  /* 0x0000000611147211 */ /* 0x000fe400078408ff */
[----:B------:R-:W-:Y:S01]  /*3b20*/  LEA R15, R11, R5, 0x1 ;  /* 0x000000050b0f7211 */ /* 0x000fe200078e08ff */
[----:B------:R1:W-:Y:S01]  /*3b30*/  STL.64 [R1+0x80], R24 ;  /* 0x0000801801007387 */ /* 0x0003e20000100a00 */
[----:B------:R-:W-:Y:S02]  /*3b40*/  LEA.HI.X.SX32 R21, R17, R2, 0x1, P2 ;  /* 0x0000000211157211 */ /* 0x000fe400010f0eff */
[-C--:B0-----:R-:W-:Y:S02]  /*3b50*/  LEA R26, P0, R12, R6.reuse, 0x1 ;  /* 0x000000060c1a7211 */ /* 0x081fe400078008ff */
[----:B-1----:R-:W-:-:S02]  /*3b60*/  LEA R24, P1, R13, R6, 0x1 ;  /* 0x000000060d187211 */ /* 0x002fc400078208ff */
[-C--:B------:R-:W-:Y:S01]  /*3b70*/  LEA.HI.X.SX32 R27, R12, R2.reuse, 0x1, P0 ;  /* 0x000000020c1b7211 */ /* 0x080fe200000f0eff */
[----:B------:R-:W-:Y:S01]  /*3b80*/  IMAD R12, R11, 0x2, R15 ;  /* 0x000000020b0c7824 */ /* 0x000fe200078e020f */
[----:B------:R-:W-:-:S03]  /*3b90*/  LEA.HI.X.SX32 R25, R13, R2, 0x1, P1 ;  /* 0x000000020d197211 */ /* 0x000fc600008f0eff */
[----:B------:R0:W-:Y:S01]  /*3ba0*/  STL.64 [R1+0x78], R26 ;  /* 0x0000781a01007387 */ /* 0x0001e20000100a00 */
[----:B------:R-:W-:-:S03]  /*3bb0*/  LEA R13, R11, R12, 0x1 ;  /* 0x0000000c0b0d7211 */ /* 0x000fc600078e08ff */
[----:B------:R1:W-:Y:S04]  /*3bc0*/  STL.64 [R1+0x70], R24 ;  /* 0x0000701801007387 */ /* 0x0003e80000100a00 */
[----:B------:R2:W-:Y:S01]  /*3bd0*/  STL.64 [R1+0x68], R20 ;  /* 0x0000681401007387 */ /* 0x0005e20000100a00 */
[CC--:B0-----:R-:W-:Y:S02]  /*3be0*/  LEA R26, P0, R3.reuse, R6.reuse, 0x1 ;  /* 0x00000006031a7211 */ /* 0x0c1fe400078008ff */
[----:B-1----:R-:W-:Y:S02]  /*3bf0*/  LEA R24, P1, R14, R6, 0x1 ;  /* 0x000000060e187211 */ /* 0x002fe400078208ff */
[----:B------:R-:W-:Y:S02]  /*3c00*/  LEA.HI.X.SX32 R27, R3, R2, 0x1, P0 ;  /* 0x00000002031b7211 */ /* 0x000fe400000f0eff */
[----:B--2---:R-:W-:-:S02]  /*3c10*/  LEA R20, P2, R16, R6, 0x1 ;  /* 0x0000000610147211 */ /* 0x004fc400078408ff */
[-C--:B------:R-:W-:Y:S01]  /*3c20*/  LEA.HI.X.SX32 R25, R14, R2.reuse, 0x1, P1 ;  /* 0x000000020e197211 */ /* 0x080fe200008f0eff */
[----:B------:R0:W-:Y:S01]  /*3c30*/  STL.64 [R1+0x60], R26 ;  /* 0x0000601a01007387 */ /* 0x0001e20000100a00 */
[----:B------:R-:W-:Y:S02]  /*3c40*/  LEA.HI.X.SX32 R21, R16, R2, 0x1, P2 ;  /* 0x0000000210157211 */ /* 0x000fe400010f0eff */
[C---:B------:R-:W-:Y:S01]  /*3c50*/  LEA R14, R11.reuse, R13, 0x1 ;  /* 0x0000000d0b0e7211 */ /* 0x040fe200078e08ff */
[----:B------:R1:W-:Y:S04]  /*3c60*/  STL.64 [R1+0x58], R24 ;  /* 0x0000581801007387 */ /* 0x0003e80000100a00 */
[----:B------:R2:W-:Y:S01]  /*3c70*/  STL.64 [R1+0x50], R20 ;  /* 0x0000501401007387 */ /* 0x0005e20000100a00 */
[----:B------:R-:W-:Y:S01]  /*3c80*/  IMAD R3, R11, 0x2, R14 ;  /* 0x000000020b037824 */ /* 0x000fe200078e020e */
[----:B0-----:R-:W-:-:S02]  /*3c90*/  LEA R26, P0, R4, R6, 0x1 ;  /* 0x00000006041a7211 */ /* 0x001fc400078008ff */
[----:B-1----:R-:W-:Y:S02]  /*3ca0*/  LEA R24, P1, R5, R6, 0x1 ;  /* 0x0000000605187211 */ /* 0x002fe400078208ff */
[----:B------:R-:W-:Y:S02]  /*3cb0*/  LEA.HI.X.SX32 R27, R4, R2, 0x1, P0 ;  /* 0x00000002041b7211 */ /* 0x000fe400000f0eff */
[----:B--2---:R-:W-:Y:S02]  /*3cc0*/  LEA R20, P2, R15, R6, 0x1 ;  /* 0x000000060f147211 */ /* 0x004fe400078408ff */
[-C--:B------:R-:W-:Y:S01]  /*3cd0*/  LEA.HI.X.SX32 R25, R5, R2.reuse, 0x1, P1 ;  /* 0x0000000205197211 */ /* 0x080fe200008f0eff */
[----:B------:R-:W-:Y:S01]  /*3ce0*/  STL.64 [R1+0x48], R26 ;  /* 0x0000481a01007387 */ /* 0x000fe20000100a00 */
[----:B------:R-:W-:Y:S02]  /*3cf0*/  LEA.HI.X.SX32 R21, R15, R2, 0x1, P2 ;  /* 0x000000020f157211 */ /* 0x000fe400010f0eff */
[----:B------:R-:W-:Y:S01]  /*3d00*/  LEA R4, R11, R3, 0x1 ;  /* 0x000000030b047211 */ /* 0x000fe200078e08ff */
[----:B------:R0:W-:Y:S01]  /*3d10*/  STL.64 [R1+0x40], R24 ;  /* 0x0000401801007387 */ /* 0x0001e20000100a00 */
[----:B------:R-:W-:-:S02]  /*3d20*/  LEA R16, P2, R14, R6, 0x1 ;  /* 0x000000060e107211 */ /* 0x000fc400078408ff */
[----:B------:R-:W-:Y:S01]  /*3d30*/  LEA R5, R11, R4, 0x1 ;  /* 0x000000040b057211 */ /* 0x000fe200078e08ff */
[----:B------:R1:W-:Y:S01]  /*3d40*/  STL.64 [R1+0x38], R20 ;  /* 0x0000381401007387 */ /* 0x0003e20000100a00 */
[----:B------:R-:W-:-:S03]  /*3d50*/  LEA.HI.X.SX32 R17, R14, R2, 0x1, P2 ;  /* 0x000000020e117211 */ /* 0x000fc600010f0eff */
[----:B------:R-:W-:Y:S01]  /*3d60*/  IMAD R11, R11, 0x2, R5 ;  /* 0x000000020b0b7824 */ /* 0x000fe200078e0205 */
[CC--:B0-----:R-:W-:Y:S02]  /*3d70*/  LEA R24, P0, R12.reuse, R6.reuse, 0x1 ;  /* 0x000000060c187211 */ /* 0x0c1fe400078008ff */
[C---:B-1----:R-:W-:Y:S02]  /*3d80*/  LEA R20, P1, R13.reuse, R6, 0x1 ;  /* 0x000000060d147211 */ /* 0x042fe400078208ff */
[-C--:B------:R-:W-:Y:S02]  /*3d90*/  LEA.HI.X.SX32 R25, R12, R2.reuse, 0x1, P0 ;  /* 0x000000020c197211 */ /* 0x080fe400000f0eff */
[----:B------:R-:W-:Y:S02]  /*3da0*/  LEA.HI.X.SX32 R21, R13, R2, 0x1, P1 ;  /* 0x000000020d157211 */ /* 0x000fe400008f0eff */
[C---:B------:R-:W-:Y:S01]  /*3db0*/  LEA R12, P3, R11.reuse, R6, 0x1 ;  /* 0x000000060b0c7211 */ /* 0x040fe200078608ff */
[----:B------:R0:W-:Y:S03]  /*3dc0*/  STL.64 [R1+0x30], R24 ;  /* 0x0000301801007387 */ /* 0x0001e60000100a00 */
[----:B------:R-:W-:Y:S01]  /*3dd0*/  LEA.HI.X.SX32 R13, R11, R2, 0x1, P3 ;  /* 0x000000020b0d7211 */ /* 0x000fe200018f0eff */
[----:B------:R1:W-:Y:S01]  /*3de0*/  STL.64 [R1+0x28], R20 ;  /* 0x0000281401007387 */ /* 0x0003e20000100a00 */
[----:B------:R-:W-:-:S03]  /*3df0*/  SHF.L.U32 R11, R22, 0x1, RZ ;  /* 0x00000001160b7819 */ /* 0x000fc600000006ff */
[----:B------:R2:W-:Y:S01]  /*3e00*/  STL.64 [R1+0x20], R16 ;  /* 0x0000201001007387 */ /* 0x0005e20000100a00 */
[C---:B------:R-:W-:Y:S02]  /*3e10*/  LOP3.LUT R14, R11.reuse, 0x10, RZ, 0x3c, !PT ;  /* 0x000000100b0e7812 */ /* 0x040fe400078e3cff */
[----:B------:R-:W-:Y:S02]  /*3e20*/  LOP3.LUT R15, R11, 0x20, RZ, 0x3c, !PT ;  /* 0x000000200b0f7812 */ /* 0x000fe400078e3cff */
[-C--:B0-----:R-:W-:Y:S02]  /*3e30*/  LEA R24, P0, R3, R6.reuse, 0x1 ;  /* 0x0000000603187211 */ /* 0x081fe400078008ff */
[----:B------:R-:W-:Y:S02]  /*3e40*/  LOP3.LUT R14, R11, 0x40, RZ, 0x3c, !PT ;  /* 0x000000400b0e7812 */ /* 0x000fe400078e3cff */
[----:B-1----:R-:W-:Y:S02]  /*3e50*/  LEA R20, P1, R4, R6, 0x1 ;  /* 0x0000000604147211 */ /* 0x002fe400078208ff */
[----:B------:R-:W-:-:S02]  /*3e60*/  LEA.HI.X.SX32 R25, R3, R2, 0x1, P0 ;  /* 0x0000000203197211 */ /* 0x000fc400000f0eff */
[C---:B--2---:R-:W-:Y:S02]  /*3e70*/  LEA R16, P2, R5.reuse, R6, 0x1 ;  /* 0x0000000605107211 */ /* 0x044fe400078408ff */
[-C--:B------:R-:W-:Y:S01]  /*3e80*/  LEA.HI.X.SX32 R21, R4, R2.reuse, 0x1, P1 ;  /* 0x0000000204157211 */ /* 0x080fe200008f0eff */
[----:B------:R-:W-:Y:S01]  /*3e90*/  STL.64 [R1+0x18], R24 ;  /* 0x0000181801007387 */ /* 0x000fe20000100a00 */
[----:B------:R-:W-:Y:S02]  /*3ea0*/  LEA.HI.X.SX32 R17, R5, R2, 0x1, P2 ;  /* 0x0000000205117211 */ /* 0x000fe400010f0eff */
[----:B------:R-:W-:Y:S01]  /*3eb0*/  MOV R2, c[0x0][0x1a4] ;  /* 0x0000690000027a02 */ /* 0x000fe20000000f00 */
[----:B------:R0:W-:Y:S01]  /*3ec0*/  STL.64 [R1+0x10], R20 ;  /* 0x0000101401007387 */ /* 0x0001e20000100a00 */
[----:B------:R-:W-:Y:S02]  /*3ed0*/  LOP3.LUT P0, RZ, R142, 0x3, RZ, 0xc0, !PT ;  /* 0x000000038eff7812 */ /* 0x000fe4000780c0ff */
[----:B------:R-:W-:Y:S01]  /*3ee0*/  LOP3.LUT R142, R7, 0x40, RZ, 0x3c, !PT ;  /* 0x00000040078e7812 */ /* 0x000fe200078e3cff */
[----:B------:R-:W-:Y:S01]  /*3ef0*/  IMAD.WIDE R146, R2, 0x2, R154 ;  /* 0x0000000202927825 */ /* 0x000fe200078e029a */
[----:B------:R-:W-:Y:S01]  /*3f00*/  LOP3.LUT R142, R220, 0x40, RZ, 0x3c, !PT ;  /* 0x00000040dc8e7812 */ /* 0x000fe200078e3cff */
[----:B------:R1:W-:Y:S01]  /*3f10*/  STL.64 [R1+0x8], R16 ;  /* 0x0000081001007387 */ /* 0x0003e20000100a00 */
[C---:B------:R-:W-:Y:S01]  /*3f20*/  SHF.L.U32 R3, R2.reuse, 0x1, RZ ;  /* 0x0000000102037819 */ /* 0x040fe200000006ff */
[C---:B------:R-:W-:Y:S01]  /*3f30*/  IMAD.WIDE R142, R2.reuse, 0x2, R156 ;  /* 0x00000002028e7825 */ /* 0x040fe200078e029c */
[C---:B------:R-:W-:Y:S01]  /*3f40*/  SHF.L.U32 R5, R2.reuse, 0x2, RZ ;  /* 0x0000000202057819 */ /* 0x040fe200000006ff */
[----:B------:R2:W-:Y:S01]  /*3f50*/  STL.64 [R1], R12 ;  /* 0x0000000c01007387 */ /* 0x0005e20000100a00 */
[C---:B------:R-:W-:Y:S01]  /*3f60*/  SHF.L.U32 R29, R2.reuse, 0x4, RZ ;  /* 0x00000004021d7819 */ /* 0x040fe200000006ff */
[C---:B------:R-:W-:Y:S01]  /*3f70*/  IMAD R4, R2.reuse, 0x3, RZ ;  /* 0x0000000302047824 */ /* 0x040fe200078e02ff */
[C---:B------:R-:W-:Y:S01]  /*3f80*/  SHF.L.U32 R45, R2.reuse, 0x5, RZ ;  /* 0x00000005022d7819 */ /* 0x040fe200000006ff */
[C---:B------:R-:W-:Y:S01]  /*3f90*/  IMAD R18, R2.reuse, 0x6, RZ ;  /* 0x0000000602127824 */ /* 0x040fe200078e02ff */
[----:B------:R-:W-:Y:S01]  /*3fa0*/  STL.64 [R1+0x820], R146 ;  /* 0x0008209201007387 */ /* 0x000fe20000100a00 */
[C---:B0-----:R-:W-:Y:S01]  /*3fb0*/  IMAD R20, R2.reuse, 0x7, RZ ;  /* 0x0000000702147824 */ /* 0x041fe200078e02ff */
[----:B------:R-:W-:Y:S01]  /*3fc0*/  LOP3.LUT R15, R11, 0x50, RZ, 0x3c, !PT ;  /* 0x000000500b0f7812 */ /* 0x000fe200078e3cff */
[C---:B-1----:R-:W-:Y:S01]  /*3fd0*/  IMAD R17, R2.reuse, 0x5, RZ ;  /* 0x0000000502117824 */ /* 0x042fe200078e02ff */
[----:B------:R0:W-:Y:S01]  /*3fe0*/  STL.64 [R1+0x818], R142 ;  /* 0x0008188e01007387 */ /* 0x0001e20000100a00 */
[C---:B------:R-:W-:Y:S01]  /*3ff0*/  IMAD.SHL.U32 R21, R2.reuse, 0x8, RZ ;  /* 0x0000000802157824 */ /* 0x040fe200078e00ff */
[--C-:B------:R-:W-:Y:S01]  /*4000*/  LOP3.LUT R14, R19, 0x8, R236.reuse, 0xfe, !PT ;  /* 0x00000008130e7812 */ /* 0x100fe200078efeec */
[C---:B------:R-:W-:Y:S01]  /*4010*/  IMAD R22, R2.reuse, 0x9, RZ ;  /* 0x0000000902167824 */ /* 0x040fe200078e02ff */
[----:B--2---:R-:W-:Y:S01]  /*4020*/  LOP3.LUT R13, R11, 0x30, RZ, 0x3c, !PT ;  /* 0x000000300b0d7812 */ /* 0x004fe200078e3cff */
[----:B------:R-:W-:Y:S01]  /*4030*/  IMAD R23, R2, 0xa, RZ ;  /* 0x0000000a02177824 */ /* 0x000fe200078e02ff */
[----:B------:R-:W-:Y:S01]  /*4040*/  LOP3.LUT R13, R236, R19, RZ, 0xfc, !PT ;  /* 0x00000013ec0d7212 */ /* 0x000fe200078efcff */
[C---:B------:R-:W-:Y:S01]  /*4050*/  IMAD R24, R2.reuse, 0xb, RZ ;  /* 0x0000000b02187824 */ /* 0x040fe200078e02ff */
[C-C-:B------:R-:W-:Y:S01]  /*4060*/  LOP3.LUT R15, R19.reuse, 0x10, R236.reuse, 0xfe, !PT ;  /* 0x00000010130f7812 */ /* 0x140fe200078efeec */
[C---:B------:R-:W-:Y:S01]  /*4070*/  IMAD R25, R2.reuse, 0xc, RZ ;  /* 0x0000000c02197824 */ /* 0x040fe200078e02ff */
[----:B------:R-:W-:Y:S01]  /*4080*/  LOP3.LUT R16, R19, 0x18, R236, 0xfe, !PT ;  /* 0x0000001813107812 */ /* 0x000fe200078efeec */
[C---:B------:R-:W-:Y:S01]  /*4090*/  IMAD R26, R2.reuse, 0xd, RZ ;  /* 0x0000000d021a7824 */ /* 0x040fe200078e02ff */
[C---:B------:R-:W-:Y:S01]  /*40a0*/  LOP3.LUT R19, R11.reuse, 0x60, RZ, 0x3c, !PT ;  /* 0x000000600b137812 */ /* 0x040fe200078e3cff */
[C---:B------:R-:W-:Y:S01]  /*40b0*/  IMAD R27, R2.reuse, 0xe, RZ ;  /* 0x0000000e021b7824 */ /* 0x040fe200078e02ff */
[----:B------:R-:W-:Y:S01]  /*40c0*/  LOP3.LUT R19, R11, 0x70, RZ, 0x3c, !PT ;  /* 0x000000700b137812 */ /* 0x000fe200078e3cff */
[----:B------:R-:W-:Y:S01]  /*40d0*/  IMAD R28, R2, 0xf, RZ ;  /* 0x0000000f021c7824 */ /* 0x000fe200078e02ff */
[----:B------:R-:W-:Y:S01]  /*40e0*/  LOP3.LUT R19, R220, 0x20, RZ, 0x3c, !PT ;  /* 0x00000020dc137812 */ /* 0x000fe200078e3cff */
[----:B------:R-:W-:Y:S01]  /*40f0*/  IMAD R30, R2, 0x11, RZ ;  /* 0x00000011021e7824 */ /* 0x000fe200078e02ff */
[----:B------:R-:W-:Y:S01]  /*4100*/  LOP3.LUT R19, R8, 0x40, RZ, 0x3c, !PT ;  /* 0x0000004008137812 */ /* 0x000fe200078e3cff */
[----:B------:R-:W-:Y:S01]  /*4110*/  IMAD R31, R2, 0x12, RZ ;  /* 0x00000012021f7824 */ /* 0x000fe200078e02ff */
[----:B------:R-:W-:Y:S01]  /*4120*/  LOP3.LUT R236, R236, 0x18, RZ, 0xfc, !PT ;  /* 0x00000018ecec7812 */ /* 0x000fe200078efcff */
[C---:B------:R-:W-:Y:S01]  /*4130*/  IMAD R32, R2.reuse, 0x13, RZ ;  /* 0x0000001302207824 */ /* 0x040fe200078e02ff */
[----:B------:R-:W-:Y:S01]  /*4140*/  MOV R6, RZ ;  /* 0x000000ff00067202 */ /* 0x000fe20000000f00 */
[----:B------:R-:W-:Y:S01]  /*4150*/  IMAD R33, R2, 0x14, RZ ;  /* 0x0000001402217824 */ /* 0x000fe200078e02ff */
[----:B------:R-:W-:Y:S01]  /*4160*/  SHF.L.U32 R242, R236, 0x4, RZ ;  /* 0x00000004ecf27819 */ /* 0x000fe200000006ff */
[----:B------:R-:W-:-:S02]  /*4170*/  IMAD R34, R2, 0x15, RZ ;  /* 0x0000001502227824 */ /* 0x000fc400078e02ff */
[----:B------:R-:W-:Y:S01]  /*4180*/  IMAD R35, R2, 0x16, RZ ;  /* 0x0000001602237824 */ /* 0x000fe200078e02ff */
[----:B------:R-:W-:Y:S01]  /*4190*/  IADD3 R242, R248, R242, RZ ;  /* 0x000000f2f8f27210 */ /* 0x000fe20007ffe0ff */
[C---:B------:R-:W-:Y:S02]  /*41a0*/  IMAD R36, R2.reuse, 0x17, RZ ;  /* 0x0000001702247824 */ /* 0x040fe400078e02ff */
[C---:B------:R-:W-:Y:S02]  /*41b0*/  IMAD R37, R2.reuse, 0x18, RZ ;  /* 0x0000001802257824 */ /* 0x040fe400078e02ff */
[C---:B------:R-:W-:Y:S02]  /*41c0*/  IMAD R38, R2.reuse, 0x19, RZ ;  /* 0x0000001902267824 */ /* 0x040fe400078e02ff */
[C---:B------:R-:W-:Y:S02]  /*41d0*/  IMAD R39, R2.reuse, 0x1a, RZ ;  /* 0x0000001a02277824 */ /* 0x040fe400078e02ff */
[----:B------:R-:W-:-:S02]  /*41e0*/  IMAD R40, R2, 0x1b, RZ ;  /* 0x0000001b02287824 */ /* 0x000fc400078e02ff */
[C---:B------:R-:W-:Y:S02]  /*41f0*/  IMAD R41, R2.reuse, 0x1c, RZ ;  /* 0x0000001c02297824 */ /* 0x040fe400078e02ff */
        /* <DEDUP_REMOVED lines=33> */
[----:B------:R-:W-:Y:S02]  /*4410*/  IMAD R140, R2, 0x3f, RZ ;  /* 0x0000003f028c7824 */ /* 0x000fe400078e02ff */
[----:B------:R-:W-:-:S04]  /*4420*/  IMAD.WIDE R144, R3, 0x2, R154 ;  /* 0x0000000203907825 */ /* 0x000fc800078e029a */
[----:B------:R-:W-:Y:S01]  /*4430*/  IMAD.WIDE R2, R3, 0x2, R156 ;  /* 0x0000000203027825 */ /* 0x000fe200078e029c */
[----:B------:R1:W-:Y:S03]  /*4440*/  STL.64 [R1+0x810], R144 ;  /* 0x0008109001007387 */ /* 0x0003e60000100a00 */
[----:B0-----:R-:W-:Y:S01]  /*4450*/  IMAD.WIDE R142, R4, 0x2, R154 ;  /* 0x00000002048e7825 */ /* 0x001fe200078e029a */
[----:B------:R0:W-:Y:S03]  /*4460*/  STL.64 [R1+0x808], R2 ;  /* 0x0008080201007387 */ /* 0x0001e60000100a00 */
[----:B------:R-:W-:Y:S01]  /*4470*/  IMAD.IADD R248, R141, 0x1, R248 ;  /* 0x000000018df87824 */ /* 0x000fe200078e02f8 */
[----:B------:R2:W-:Y:S01]  /*4480*/  STL.64 [R1+0x800], R142 ;  /* 0x0008008e01007387 */ /* 0x0005e20000100a00 */
[----:B------:R-:W-:Y:S01]  /*4490*/  LOP3.LUT R141, R9, 0x40, RZ, 0x3c, !PT ;  /* 0x00000040098d7812 */ /* 0x000fe200078e3cff */
[----:B------:R-:W-:Y:S01]  /*44a0*/  IMAD.MOV.U32 R12, RZ, RZ, RZ ;  /* 0x000000ffff0c7224 */ /* 0x000fe200078e00ff */
[----:B------:R-:W-:Y:S01]  /*44b0*/  LOP3.LUT R141, R220, 0x60, RZ, 0x3c, !PT ;  /* 0x00000060dc8d7812 */ /* 0x000fe200078e3cff */
[----:B-1----:R-:W-:-:S04]  /*44c0*/  IMAD.WIDE R144, R4, 0x2, R156 ;  /* 0x0000000204907825 */ /* 0x002fc800078e029c */
[C---:B0-----:R-:W-:Y:S01]  /*44d0*/  IMAD.WIDE R2, R5.reuse, 0x2, R154 ;  /* 0x0000000205027825 */ /* 0x041fe200078e029a */
[----:B------:R-:W-:Y:S03]  /*44e0*/  STL.64 [R1+0x7f8], R144 ;  /* 0x0007f89001007387 */ /* 0x000fe60000100a00 */
[----:B--2---:R-:W-:Y:S01]  /*44f0*/  IMAD.WIDE R142, R5, 0x2, R156 ;  /* 0x00000002058e7825 */ /* 0x004fe200078e029c */
[----:B------:R0:W-:Y:S03]  /*4500*/  STL.64 [R1+0x7f0], R2 ;  /* 0x0007f00201007387 */ /* 0x0001e60000100a00 */
[C---:B------:R-:W-:Y:S01]  /*4510*/  IMAD.WIDE R4, R17.reuse, 0x2, R154 ;  /* 0x0000000211047825 */ /* 0x040fe200078e029a */
[----:B------:R1:W-:Y:S04]  /*4520*/  STL.64 [R1+0x7e8], R142 ;  /* 0x0007e88e01007387 */ /* 0x0003e80000100a00 */
[----:B------:R2:W-:Y:S01]  /*4530*/  STL.64 [R1+0x7e0], R4 ;  /* 0x0007e00401007387 */ /* 0x0005e20000100a00 */
[----:B0-----:R-:W-:-:S04]  /*4540*/  IMAD.WIDE R2, R17, 0x2, R156 ;  /* 0x0000000211027825 */ /* 0x001fc800078e029c */
[C---:B-1----:R-:W-:Y:S01]  /*4550*/  IMAD.WIDE R142, R18.reuse, 0x2, R154 ;  /* 0x00000002128e7825 */ /* 0x042fe200078e029a */
[----:B------:R0:W-:Y:S03]  /*4560*/  STL.64 [R1+0x7d8], R2 ;  /* 0x0007d80201007387 */ /* 0x0001e60000100a00 */
[--C-:B--2---:R-:W-:Y:S01]  /*4570*/  IMAD.WIDE R4, R18, 0x2, R156.reuse ;  /* 0x0000000212047825 */ /* 0x104fe200078e029c */
[----:B------:R-:W-:Y:S03]  /*4580*/  STL.64 [R1+0x7d0], R142 ;  /* 0x0007d08e01007387 */ /* 0x000fe60000100a00 */
[C---:B------:R-:W-:Y:S01]  /*4590*/  IMAD.WIDE R18, R20.reuse, 0x2, R156 ;  /* 0x0000000214127825 */ /* 0x040fe200078e029c */
[----:B------:R1:W-:Y:S03]  /*45a0*/  STL.64 [R1+0x7c8], R4 ;  /* 0x0007c80401007387 */ /* 0x0003e60000100a00 */
[----:B0-----:R-:W-:-:S05]  /*45b0*/  IMAD.WIDE R2, R20, 0x2, R154 ;  /* 0x0000000214027825 */ /* 0x001fca00078e029a */
[----:B------:R0:W-:Y:S01]  /*45c0*/  STL.64 [R1+0x7c0], R2 ;  /* 0x0007c00201007387 */ /* 0x0001e20000100a00 */
[----:B-1----:R-:W-:-:S03]  /*45d0*/  IMAD.WIDE R4, R21, 0x2, R154 ;  /* 0x0000000215047825 */ /* 0x002fc600078e029a */
[----:B------:R1:W-:Y:S04]  /*45e0*/  STL.64 [R1+0x7b8], R18 ;  /* 0x0007b81201007387 */ /* 0x0003e80000100a00 */
[----:B------:R2:W-:Y:S01]  /*45f0*/  STL.64 [R1+0x7b0], R4 ;  /* 0x0007b00401007387 */ /* 0x0005e20000100a00 */
[----:B0-----:R-:W-:-:S04]  /*4600*/  IMAD.WIDE R2, R21, 0x2, R156 ;  /* 0x0000000215027825 */ /* 0x001fc800078e029c */
[C---:B-1----:R-:W-:Y:S01]  /*4610*/  IMAD.WIDE R18, R22.reuse, 0x2, R154 ;  /* 0x0000000216127825 */ /* 0x042fe200078e029a */
[----:B------:R0:W-:Y:S03]  /*4620*/  STL.64 [R1+0x7a8], R2 ;  /* 0x0007a80201007387 */ /* 0x0001e60000100a00 */
[----:B--2---:R-:W-:Y:S01]  /*4630*/  IMAD.WIDE R4, R22, 0x2, R156 ;  /* 0x0000000216047825 */ /* 0x004fe200078e029c */
[----:B------:R1:W-:Y:S04]  /*4640*/  STL.64 [R1+0x7a0], R18 ;  /* 0x0007a01201007387 */ /* 0x0003e80000100a00 */
[----:B------:R2:W-:Y:S01]  /*4650*/  STL.64 [R1+0x798], R4 ;  /* 0x0007980401007387 */ /* 0x0005e20000100a00 */
[----:B0-----:R-:W-:-:S04]  /*4660*/  IMAD.WIDE R2, R23, 0x2, R154 ;  /* 0x0000000217027825 */ /* 0x001fc800078e029a */
[----:B-1----:R-:W-:Y:S01]  /*4670*/  IMAD.WIDE R18, R23, 0x2, R156 ;  /* 0x0000000217127825 */ /* 0x002fe200078e029c */
[----:B------:R0:W-:Y:S03]  /*4680*/  STL.64 [R1+0x790], R2 ;  /* 0x0007900201007387 */ /* 0x0001e60000100a00 */
[C---:B--2---:R-:W-:Y:S01]  /*4690*/  IMAD.WIDE R4, R24.reuse, 0x2, R154 ;  /* 0x0000000218047825 */ /* 0x044fe200078e029a */
        /* <DEDUP_REMOVED lines=212> */
[----:B0-----:R-:W-:-:S03]  /*53e0*/  LOP3.LUT R2, R10, 0x20, RZ, 0x3c, !PT ;  /* 0x000000200a027812 */ /* 0x001fc600078e3cff */
.L_x_1:
[----:B------:R-:W2:Y:S04]  /*53f0*/  LDL.64 R30, [R1+0x808] ;  /* 0x00080800011e7983 */ /* 0x000ea80000100a00 */
[----:B------:R-:W3:Y:S04]  /*5400*/  LDL.64 R20, [R1+0x820] ;  /* 0x0008200001147983 */ /* 0x000ee80000100a00 */
[----:B------:R-:W4:Y:S04]  /*5410*/  LDL.64 R34, [R1+0x818] ;  /* 0x0008180001227983 */ /* 0x000f280000100a00 */
[----:B------:R-:W5:Y:S04]  /*5420*/  LDL.64 R26, [R1+0x800] ;  /* 0x00080000011a7983 */ /* 0x000f680000100a00 */
[----:B------:R-:W5:Y:S01]  /*5430*/  LDL.64 R24, [R1+0x7f0] ;  /* 0x0007f00001187983 */ /* 0x000f620000100a00 */
[----:B-1----:R-:W-:-:S03]  /*5440*/  IMAD.WIDE R4, R6, 0x2, R154 ;  /* 0x0000000206047825 */ /* 0x002fc600078e029a */
[----:B------:R-:W5:Y:S04]  /*5450*/  LDL.64 R22, [R1+0x7f8] ;  /* 0x0007f80001167983 */ /* 0x000f680000100a00 */
[----:B------:R-:W5:Y:S04]  /*5460*/  LDL.64 R18, [R1+0x810] ;  /* 0x0008100001127983 */ /* 0x000f680000100a00 */
[----:B------:R-:W5:Y:S04]  /*5470*/  LDL.64 R32, [R1+0x7e0] ;  /* 0x0007e00001207983 */ /* 0x000f680000100a00 */
[----:B------:R-:W5:Y:S04]  /*5480*/  LDL.64 R36, [R1+0x7c8] ;  /* 0x0007c80001247983 */ /* 0x000f680000100a00 */
[----:B------:R-:W5:Y:S04]  /*5490*/  LDL.64 R28, [R1+0x7d8] ;  /* 0x0007d800011c7983 */ /* 0x000f680000100a00 */
[----:B------:R-:W5:Y:S04]  /*54a0*/  LDL.64 R42, [R1+0x7d0] ;  /* 0x0007d000012a7983 */ /* 0x000f680000100a00 */
[----:B------:R-:W5:Y:S04]  /*54b0*/  LDL.64 R40, [R1+0x7e8] ;  /* 0x0007e80001287983 */ /* 0x000f680000100a00 */
[----:B------:R2:W5:Y:S04]  /*54c0*/  LDG.E.U16 R173, [R4.64] ;  /* 0x0000000604ad7981 */ /* 0x000568000c1e1500 */
[----:B------:R-:W5:Y:S04]  /*54d0*/  LDL.64 R46, [R1+0x7a8] ;  /* 0x0007a800012e7983 */ /* 0x000f680000100a00 */
[----:B------:R-:W5:Y:S04]  /*54e0*/  LDL.64 R38, [R1+0x7c0] ;  /* 0x0007c00001267983 */ /* 0x000f680000100a00 */
[----:B------:R-:W5:Y:S01]  /*54f0*/  LDL.64 R44, [R1+0x790] ;  /* 0x00079000012c7983 */ /* 0x000f620000100a00 */
[----:B------:R-:W-:-:S03]  /*5500*/  IMAD.WIDE R2, R6, 0x2, R156 ;  /* 0x0000000206027825 */ /* 0x000fc600078e029c */
[----:B------:R-:W5:Y:S04]  /*5510*/  LDL.64 R112, [R1+0x788] ;  /* 0x0007880001707983 */ /* 0x000f680000100a00 */
[----:B------:R5:W5:Y:S04]  /*5520*/  LDG.E.U16 R171, [R2.64] ;  /* 0x0000000602ab7981 */ /* 0x000b68000c1e1500 */
[----:B------:R-:W5:Y:S04]  /*5530*/  LDL.64 R126, [R1+0x750] ;  /* 0x00075000017e7983 */ /* 0x000f680000100a00 */
        /* <DEDUP_REMOVED lines=34> */
[----:B------:R-:W5:Y:S01]  /*5760*/  LDL.64 R222, [R1+0x440] ;  /* 0x0004400001de7983 */ /* 0x000f620000100a00 */
[----:B--2---:R-:W-:-:S03]  /*5770*/  IMAD.WIDE R4, R6, 0x2, R30 ;  /* 0x0000000206047825 */ /* 0x004fc600078e021e */
[----:B------:R-:W2:Y:S01]  /*5780*/  LDL.64 R30, [R1+0x7b0] ;  /* 0x0007b000011e7983 */ /* 0x000ea20000100a00 */
[----:B---3--:R-:W-:-:S03]  /*5790*/  IMAD.WIDE R20, R6, 0x2, R20 ;  /* 0x0000000206147825 */ /* 0x008fc600078e0214 */
[----:B------:R0:W3:Y:S01]  /*57a0*/  LDG.E.U16 R134, [R4.64] ;  /* 0x0000000604867981 */ /* 0x0000e2000c1e1500 */
[----:B----4-:R-:W-:-:S03]  /*57b0*/  IMAD.WIDE R144, R6, 0x2, R34 ;  /* 0x0000000206907825 */ /* 0x010fc600078e0222 */
[----:B------:R-:W4:Y:S01]  /*57c0*/  LDL.64 R34, [R1+0x7b8] ;  /* 0x0007b80001227983 */ /* 0x000f220000100a00 */
[----:B-----5:R-:W-:-:S03]  /*57d0*/  IMAD.WIDE R2, R6, 0x2, R26 ;  /* 0x0000000206027825 */ /* 0x020fc600078e021a */
[----:B------:R1:W2:Y:S04]  /*57e0*/  LDG.E.U16 R170, [R20.64] ;  /* 0x0000000614aa7981 */ /* 0x0002a8000c1e1500 */
[----:B------:R-:W3:Y:S01]  /*57f0*/  LDL.64 R26, [R1+0x7a0] ;  /* 0x0007a000011a7983 */ /* 0x000ee20000100a00 */
[----:B------:R-:W-:-:S03]  /*5800*/  IMAD.WIDE R22, R6, 0x2, R22 ;  /* 0x0000000206167825 */ /* 0x000fc600078e0216 */
[----:B------:R0:W3:Y:S01]  /*5810*/  LDG.E.U16 R125, [R2.64] ;  /* 0x00000006027d7981 */ /* 0x0000e2000c1e1500 */
[----:B-1----:R-:W-:-:S03]  /*5820*/  IMAD.WIDE R20, R6, 0x2, R24 ;  /* 0x0000000206147825 */ /* 0x002fc600078e0218 */
[----:B------:R-:W2:Y:S01]  /*5830*/  LDL.64 R24, [R1+0x798] ;  /* 0x0007980001187983 */ /* 0x000ea20000100a00 */
[----:B------:R-:W-:-:S03]  /*5840*/  IMAD.WIDE R18, R6, 0x2, R18 ;  /* 0x0000000206127825 */ /* 0x000fc600078e0212 */
[----:B------:R1:W2:Y:S01]  /*5850*/  LDG.E.U16 R115, [R20.64] ;  /* 0x0000000614737981 */ /* 0x0002a2000c1e1500 */
[----:B0-----:R-:W-:-:S03]  /*5860*/  IMAD.WIDE R4, R6, 0x2, R32 ;  /* 0x0000000206047825 */ /* 0x001fc600078e0220 */
[----:B------:R-:W2:Y:S01]  /*5870*/  LDL.64 R32, [R1+0x778] ;  /* 0x0007780001207983 */ /* 0x000ea20000100a00 */
[----:B------:R-:W-:-:S03]  /*5880*/  IMAD.WIDE R2, R6, 0x2, R28 ;  /* 0x0000000206027825 */ /* 0x000fc600078e021c */
[----:B------:R0:W2:Y:S01]  /*5890*/  LDG.E.U16 R124, [R22.64] ;  /* 0x00000006167c7981 */ /* 0x0000a2000c1e1500 */
[----:B-1----:R-:W-:-:S03]  /*58a0*/  IMAD.WIDE R20, R6, 0x2, R36 ;  /* 0x0000000206147825 */ /* 0x002fc600078e0224 */
[----:B------:R-:W2:Y:S04]  /*58b0*/  LDL.64 R36, [R1+0x770] ;  /* 0x0007700001247983 */ /* 0x000ea80000100a00 */
[----:B------:R1:W2:Y:S01]  /*58c0*/  LDG.E.U16 R135, [R18.64] ;  /* 0x0000000612877981 */ /* 0x0002a2000c1e1500 */
[----:B0-----:R-:W-:-:S03]  /*58d0*/  IMAD.WIDE R22, R6, 0x2, R42 ;  /* 0x0000000206167825 */ /* 0x001fc600078e022a */
[----:B------:R-:W2:Y:S04]  /*58e0*/  LDL.64 R42, [R1+0x768] ;  /* 0x00076800012a7983 */ /* 0x000ea80000100a00 */
[----:B------:R-:W2:Y:S01]  /*58f0*/  LDL.64 R28, [R1+0x780] ;  /* 0x00078000011c7983 */ /* 0x000ea20000100a00 */
[----:B-1----:R-:W-:-:S03]  /*5900*/  IMAD.WIDE R18, R6, 0x2, R40 ;  /* 0x0000000206127825 */ /* 0x002fc600078e0228 */
[----:B------:R2:W2:Y:S04]  /*5910*/  LDG.E.U16 R40, [R2.64] ;  /* 0x0000000602287981 */ /* 0x0004a8000c1e1500 */
[----:B------:R0:W2:Y:S04]  /*5920*/  LDG.E.U16 R114, [R18.64] ;  /* 0x0000000612727981 */ /* 0x0000a8000c1e1500 */
[----:B------:R4:W2:Y:S04]  /*5930*/  LDG.E.U16 R41, [R4.64] ;  /* 0x0000000604297981 */ /* 0x0008a8000c1e1500 */
[----:B------:R1:W2:Y:S02]  /*5940*/  LDG.E.U16 R144, [R144.64] ;  /* 0x0000000690907981 */ /* 0x0002a4000c1e1500 */
[----:B--2---:R-:W-:-:S02]  /*5950*/  IMAD.WIDE R2, R6, 0x2, R30 ;  /* 0x0000000206027825 */ /* 0x004fc400078e021e */
[----:B------:R2:W5:Y:S02]  /*5960*/  LDG.E.U16 R31, [R22.64] ;  /* 0x00000006161f7981 */ /* 0x000564000c1e1500 */
[C---:B0-----:R-:W-:Y:S02]  /*5970*/  IMAD.WIDE R18, R6.reuse, 0x2, R38 ;  /* 0x0000000206127825 */ /* 0x041fe400078e0226 */
[----:B------:R-:W5:Y:S04]  /*5980*/  LDL.64 R38, [R1+0x760] ;  /* 0x0007600001267983 */ /* 0x000f680000100a00 */
[----:B------:R0:W5:Y:S01]  /*5990*/  LDG.E.U16 R30, [R20.64] ;  /* 0x00000006141e7981 */ /* 0x000162000c1e1500 */
[----:B--2---:R-:W-:-:S03]  /*59a0*/  IMAD.WIDE R22, R6, 0x2, R46 ;  /* 0x0000000206167825 */ /* 0x004fc600078e022e */
[----:B------:R-:W2:Y:S01]  /*59b0*/  LDL.64 R46, [R1+0x740] ;  /* 0x00074000012e7983 */ /* 0x000ea20000100a00 */
[----:B----4-:R-:W-:-:S03]  /*59c0*/  IMAD.WIDE R4, R6, 0x2, R34 ;  /* 0x0000000206047825 */ /* 0x010fc600078e0222 */
[----:B------:R-:W4:Y:S04]  /*59d0*/  LDL.64 R34, [R1+0x758] ;  /* 0x0007580001227983 */ /* 0x000f280000100a00 */
[----:B0-----:R0:W4:Y:S01]  /*59e0*/  LDG.E.U16 R21, [R18.64] ;  /* 0x0000000612157981 */ /* 0x001122000c1e1500 */
[----:B---3--:R-:W-:-:S03]  /*59f0*/  IMAD.WIDE R26, R6, 0x2, R26 ;  /* 0x00000002061a7825 */ /* 0x008fc600078e021a */
[----:B------:R3:W4:Y:S01]  /*5a00*/  LDG.E.U16 R20, [R4.64] ;  /* 0x0000000604147981 */ /* 0x000722000c1e1500 */
[----:B------:R-:W-:-:S03]  /*5a10*/  IMAD.WIDE R24, R6, 0x2, R24 ;  /* 0x0000000206187825 */ /* 0x000fc600078e0218 */
[----:B------:R1:W4:Y:S01]  /*5a20*/  LDG.E.U16 R143, [R26.64] ;  /* 0x000000061a8f7981 */ /* 0x000322000c1e1500 */
[----:B0-----:R-:W-:-:S03]  /*5a30*/  IMAD.WIDE R18, R6, 0x2, R44 ;  /* 0x0000000206127825 */ /* 0x001fc600078e022c */
[----:B------:R-:W4:Y:S04]  /*5a40*/  LDL.64 R44, [R1+0x738] ;  /* 0x00073800012c7983 */ /* 0x000f280000100a00 */
[----:B------:R0:W4:Y:S01]  /*5a50*/  LDG.E.U16 R142, [R24.64] ;  /* 0x00000006188e7981 */ /* 0x000122000c1e1500 */
[----:B-1----:R-:W-:-:S03]  /*5a60*/  IMAD.WIDE R26, R6, 0x2, R32 ;  /* 0x00000002061a7825 */ /* 0x002fc600078e0220 */
[----:B------:R1:W4:Y:S01]  /*5a70*/  LDG.E.U16 R133, [R18.64] ;  /* 0x0000000612857981 */ /* 0x000322000c1e1500 */
[----:B---3--:R-:W-:-:S03]  /*5a80*/  IMAD.WIDE R4, R6, 0x2, R112 ;  /* 0x0000000206047825 */ /* 0x008fc600078e0270 */
[----:B------:R3:W4:Y:S01]  /*5a90*/  LDG.E.U16 R122, [R26.64] ;  /* 0x000000061a7a7981 */ /* 0x000722000c1e1500 */
[----:B0-----:R-:W-:-:S03]  /*5aa0*/  IMAD.WIDE R24, R6, 0x2, R36 ;  /* 0x0000000206187825 */ /* 0x001fc600078e0224 */
[----:B------:R-:W4:Y:S01]  /*5ab0*/  LDL.64 R36, [R1+0x718] ;  /* 0x0007180001247983 */ /* 0x000f220000100a00 */
[----:B-1----:R-:W-:-:S03]  /*5ac0*/  IMAD.WIDE R18, R6, 0x2, R42 ;  /* 0x0000000206127825 */ /* 0x002fc600078e022a */
[----:B------:R-:W4:Y:S01]  /*5ad0*/  LDL.64 R42, [R1+0x710] ;  /* 0x00071000012a7983 */ /* 0x000f220000100a00 */
[----:B---3--:R-:W-:-:S03]  /*5ae0*/  IMAD.WIDE R26, R6, 0x2, R126 ;  /* 0x00000002061a7825 */ /* 0x008fc600078e027e */
[----:B------:R0:W3:Y:S04]  /*5af0*/  LDG.E.U16 R113, [R24.64] ;  /* 0x0000000618717981 */ /* 0x0000e8000c1e1500 */
[----:B------:R-:W3:Y:S01]  /*5b00*/  LDL.64 R126, [R1+0x6f8] ;  /* 0x0006f800017e7983 */ /* 0x000ee20000100a00 */
[----:B------:R-:W-:-:S03]  /*5b10*/  IMAD.WIDE R150, R6, 0x2, R118 ;  /* 0x0000000206967825 */ /* 0x000fc600078e0276 */
[----:B------:R2:W3:Y:S01]  /*5b20*/  LDG.E.U16 R112, [R18.64] ;  /* 0x0000000612707981 */ /* 0x0004e2000c1e1500 */
[----:B0-----:R-:W-:-:S03]  /*5b30*/  IMAD.WIDE R24, R6, 0x2, R120 ;  /* 0x0000000206187825 */ /* 0x001fc600078e0278 */
[----:B------:R-:W3:Y:S04]  /*5b40*/  LDL.64 R120, [R1+0x6f0] ;  /* 0x0006f00001787983 */ /* 0x000ee80000100a00 */
[----:B------:R-:W3:Y:S04]  /*5b50*/  LDL.64 R118, [R1+0x6c8] ;  /* 0x0006c80001767983 */ /* 0x000ee80000100a00 */
[----:B------:R5:W3:Y:S04]  /*5b60*/  LDG.E.U16 R132, [R4.64] ;  /* 0x0000000604847981 */ /* 0x000ae8000c1e1500 */
[----:B------:R-:W3:Y:S01]  /*5b70*/  LDL.64 R32, [R1+0x728] ;  /* 0x0007280001207983 */ /* 0x000ee20000100a00 */
[----:B------:R-:W-:-:S03]  /*5b80*/  IMAD.WIDE R28, R6, 0x2, R28 ;  /* 0x00000002061c7825 */ /* 0x000fc600078e021c */
[----:B------:R0:W3:Y:S04]  /*5b90*/  LDG.E.U16 R2, [R2.64] ;  /* 0x0000000602027981 */ /* 0x0000e8000c1e1500 */
[----:B------:R4:W3:Y:S04]  /*5ba0*/  LDG.E.U16 R123, [R28.64] ;  /* 0x000000061c7b7981 */ /* 0x0008e8000c1e1500 */
[----:B------:R1:W3:Y:S04]  /*5bb0*/  LDG.E.U16 R22, [R22.64] ;  /* 0x0000000616167981 */ /* 0x0002e8000c1e1500 */
[----:B------:R0:W3:Y:S01]  /*5bc0*/  LDG.E.U16 R150, [R150.64] ;  /* 0x0000000696967981 */ /* 0x0000e2000c1e1500 */
[----:B--2---:R-:W-:-:S03]  /*5bd0*/  IMAD.WIDE R18, R6, 0x2, R46 ;  /* 0x0000000206127825 */ /* 0x004fc600078e022e */
[----:B------:R-:W2:Y:S01]  /*5be0*/  LDL.64 R46, [R1+0x6e8] ;  /* 0x0006e800012e7983 */ /* 0x000ea20000100a00 */
[----:B-----5:R-:W-:-:S03]  /*5bf0*/  IMAD.WIDE R4, R6, 0x2, R38 ;  /* 0x0000000206047825 */ /* 0x020fc600078e0226 */
[----:B------:R5:W2:Y:S04]  /*5c00*/  LDG.E.U16 R19, [R18.64] ;  /* 0x0000000612137981 */ /* 0x000aa8000c1e1500 */
[----:B------:R0:W2:Y:S01]  /*5c10*/  LDG.E.U16 R39, [R4.64] ;  /* 0x0000000604277981 */ /* 0x0000a2000c1e1500 */
[----:B----4-:R-:W-:-:S03]  /*5c20*/  IMAD.WIDE R28, R6, 0x2, R34 ;  /* 0x00000002061c7825 */ /* 0x010fc600078e0222 */
[----:B------:R-:W4:Y:S04]  /*5c30*/  LDL.64 R34, [R1+0x708] ;  /* 0x0007080001227983 */ /* 0x000f280000100a00 */
[----:B------:R1:W4:Y:S01]  /*5c40*/  LDG.E.U16 R38, [R28.64] ;  /* 0x000000061c267981 */ /* 0x000322000c1e1500 */
[----:B0-----:R-:W-:-:S03]  /*5c50*/  IMAD.WIDE R4, R6, 0x2, R44 ;  /* 0x0000000206047825 */ /* 0x001fc600078e022c */
[----:B------:R-:W4:Y:S04]  /*5c60*/  LDL.64 R44, [R1+0x6d0] ;  /* 0x0006d000012c7983 */ /* 0x000f280000100a00 */
[----:B-----5:R0:W5:Y:S04]  /*5c70*/  LDG.E.U16 R18, [R4.64] ;  /* 0x0000000604127981 */ /* 0x020168000c1e1500 */
[----:B-1----:R1:W5:Y:S04]  /*5c80*/  LDG.E.U16 R29, [R26.64] ;  /* 0x000000061a1d7981 */ /* 0x002368000c1e1500 */
[----:B------:R0:W5:Y:S01]  /*5c90*/  LDG.E.U16 R28, [R24.64] ;  /* 0x00000006181c7981 */ /* 0x000162000c1e1500 */
[----:B-1----:R-:W-:-:S03]  /*5ca0*/  IMAD.WIDE R26, R6, 0x2, R116 ;  /* 0x00000002061a7825 */ /* 0x002fc600078e0274 */
[----:B------:R-:W5:Y:S01]  /*5cb0*/  LDL.64 R116, [R1+0x6b8] ;  /* 0x0006b80001747983 */ /* 0x000f620000100a00 */
[----:B0-----:R-:W-:-:S03]  /*5cc0*/  IMAD.WIDE R24, R6, 0x2, R36 ;  /* 0x0000000206187825 */ /* 0x001fc600078e0224 */
[----:B------:R-:W5:Y:S01]  /*5cd0*/  LDL.64 R36, [R1+0x6c0] ;  /* 0x0006c00001247983 */ /* 0x000f620000100a00 */
[----:B------:R-:W-:-:S03]  /*5ce0*/  IMAD.WIDE R4, R6, 0x2, R42 ;  /* 0x0000000206047825 */ /* 0x000fc600078e022a */
[----:B------:R3:W5:Y:S04]  /*5cf0*/  LDG.E.U16 R141, [R26.64] ;  /* 0x000000061a8d7981 */ /* 0x000768000c1e1500 */
[----:B------:R0:W5:Y:S04]  /*5d00*/  LDG.E.U16 R140, [R24.64] ;  /* 0x00000006188c7981 */ /* 0x000168000c1e1500 */
[----:B------:R2:W5:Y:S01]  /*5d10*/  LDG.E.U16 R131, [R4.64] ;  /* 0x0000000604837981 */ /* 0x000562000c1e1500 */
[----:B---3--:R-:W-:-:S03]  /*5d20*/  IMAD.WIDE R26, R6, 0x2, R126 ;  /* 0x00000002061a7825 */ /* 0x008fc600078e027e */
[----:B------:R-:W5:Y:S01]  /*5d30*/  LDL.64 R126, [R1+0x698] ;  /* 0x00069800017e7983 */ /* 0x000f620000100a00 */
[----:B0-----:R-:W-:-:S03]  /*5d40*/  IMAD.WIDE R24, R6, 0x2, R120 ;  /* 0x0000000206187825 */ /* 0x001fc600078e0278 */
[----:B------:R-:W5:Y:S01]  /*5d50*/  LDL.64 R42, [R1+0x6b0] ;  /* 0x0006b000012a7983 */ /* 0x000f620000100a00 */
[----:B------:R-:W-:-:S03]  /*5d60*/  IMAD.WIDE R32, R6, 0x2, R32 ;  /* 0x0000000206207825 */ /* 0x000fc600078e0220 */
[----:B------:R0:W5:Y:S04]  /*5d70*/  LDG.E.U16 R120, [R26.64] ;  /* 0x000000061a787981 */ /* 0x000168000c1e1500 */
[----:B------:R1:W5:Y:S01]  /*5d80*/  LDG.E.U16 R149, [R32.64] ;  /* 0x0000000620957981 */ /* 0x000362000c1e1500 */
[----:B--2---:R-:W-:-:S03]  /*5d90*/  IMAD.WIDE R4, R6, 0x2, R46 ;  /* 0x0000000206047825 */ /* 0x004fc600078e022e */
[----:B------:R2:W3:Y:S01]  /*5da0*/  LDG.E.U16 R47, [R24.64] ;  /* 0x00000006182f7981 */ /* 0x0004e2000c1e1500 */
[----:B-1----:R-:W-:-:S03]  /*5db0*/  IMAD.WIDE R32, R6, 0x2, R136 ;  /* 0x0000000206207825 */ /* 0x002fc600078e0288 */
[----:B------:R-:W3:Y:S04]  /*5dc0*/  LDL.64 R136, [R1+0x6a0] ;  /* 0x0006a00001887983 */ /* 0x000ee80000100a00 */
[----:B------:R1:W3:Y:S01]  /*5dd0*/  LDG.E.U16 R121, [R32.64] ;  /* 0x0000000620797981 */ /* 0x0002e2000c1e1500 */
[----:B--2---:R-:W-:-:S03]  /*5de0*/  IMAD.WIDE R24, R6, 0x2, R118 ;  /* 0x0000000206187825 */ /* 0x004fc600078e0276 */
[----:B------:R-:W2:Y:S01]  /*5df0*/  LDL.64 R118, [R1+0x670] ;  /* 0x0006700001767983 */ /* 0x000ea20000100a00 */
[----:B----4-:R-:W-:-:S03]  /*5e00*/  IMAD.WIDE R34, R6, 0x2, R34 ;  /* 0x0000000206227825 */ /* 0x010fc600078e0222 */
[----:B------:R5:W4:Y:S01]  /*5e10*/  LDG.E.U16 R46, [R4.64] ;  /* 0x00000006042e7981 */ /* 0x000b22000c1e1500 */
[----:B0-----:R-:W-:-:S03]  /*5e20*/  IMAD.WIDE R26, R6, 0x2, R44 ;  /* 0x00000002061a7825 */ /* 0x001fc600078e022c */
[----:B------:R-:W3:Y:S01]  /*5e30*/  LDL.64 R44, [R1+0x690] ;  /* 0x00069000012c7983 */ /* 0x000ee20000100a00 */
[----:B-1----:R-:W-:-:S03]  /*5e40*/  IMAD.WIDE R32, R6, 0x2, R128 ;  /* 0x0000000206207825 */ /* 0x002fc600078e0280 */
[----:B------:R-:W3:Y:S04]  /*5e50*/  LDL.64 R128, [R1+0x678] ;  /* 0x0006780001807983 */ /* 0x000ee80000100a00 */
[----:B------:R0:W3:Y:S04]  /*5e60*/  LDG.E.U16 R130, [R34.64] ;  /* 0x0000000622827981 */ /* 0x0000e8000c1e1500 */
[----:B------:R1:W4:Y:S01]  /*5e70*/  LDG.E.U16 R27, [R26.64] ;  /* 0x000000061a1b7981 */ /* 0x000322000c1e1500 */
[----:B0-----:R-:W-:-:S04]  /*5e80*/  IMAD.WIDE R34, R6, 0x2, R146 ;  /* 0x0000000206227825 */ /* 0x001fc800078e0292 */
[C---:B-----5:R-:W-:Y:S01]  /*5e90*/  IMAD.WIDE R4, R6.reuse, 0x2, R36 ;  /* 0x0000000206047825 */ /* 0x060fe200078e0224 */
[----:B-1----:R0:W5:Y:S04]  /*5ea0*/  LDG.E.U16 R26, [R24.64] ;  /* 0x00000006181a7981 */ /* 0x002168000c1e1500 */
[----:B------:R1:W4:Y:S04]  /*5eb0*/  LDG.E.U16 R37, [R34.64] ;  /* 0x0000000622257981 */ /* 0x000328000c1e1500 */
[----:B------:R0:W4:Y:S04]  /*5ec0*/  LDG.E.U16 R17, [R4.64] ;  /* 0x0000000604117981 */ /* 0x000128000c1e1500 */
[----:B------:R3:W4:Y:S01]  /*5ed0*/  LDG.E.U16 R36, [R32.64] ;  /* 0x0000000620247981 */ /* 0x000722000c1e1500 */
[----:B-1----:R-:W-:-:S04]  /*5ee0*/  IMAD.WIDE R34, R6, 0x2, R138 ;  /* 0x0000000206227825 */ /* 0x002fc800078e028a */
[C---:B0-----:R-:W-:Y:S01]  /*5ef0*/  IMAD.WIDE R24, R6.reuse, 0x2, R126 ;  /* 0x0000000206187825 */ /* 0x041fe200078e027e */
[----:B------:R0:W4:Y:S04]  /*5f00*/  LDG.E.U16 R147, [R34.64] ;  /* 0x0000000622937981 */ /* 0x000128000c1e1500 */
[----:B------:R2:W4:Y:S01]  /*5f10*/  LDG.E.U16 R138, [R24.64] ;  /* 0x00000006188a7981 */ /* 0x000522000c1e1500 */
[----:B------:R-:W-:-:S03]  /*5f20*/  IMAD.WIDE R4, R6, 0x2, R116 ;  /* 0x0000000206047825 */ /* 0x000fc600078e0274 */
[----:B------:R-:W4:Y:S01]  /*5f30*/  LDL.64 R116, [R1+0x668] ;  /* 0x0006680001747983 */ /* 0x000f220000100a00 */
[----:B0-----:R-:W-:-:S03]  /*5f40*/  IMAD.WIDE R34, R6, 0x2, R152 ;  /* 0x0000000206227825 */ /* 0x001fc600078e0298 */
[----:B------:R-:W4:Y:S01]  /*5f50*/  LDL.64 R126, [R1+0x638] ;  /* 0x00063800017e7983 */ /* 0x000f220000100a00 */
[----:B------:R-:W-:-:S03]  /*5f60*/  IMAD.WIDE R42, R6, 0x2, R42 ;  /* 0x00000002062a7825 */ /* 0x000fc600078e022a */
[----:B------:R-:W4:Y:S04]  /*5f70*/  LDL.64 R152, [R1+0x618] ;  /* 0x0006180001987983 */ /* 0x000f280000100a00 */
[----:B------:R0:W4:Y:S04]  /*5f80*/  LDG.E.U16 R148, [R42.64] ;  /* 0x000000062a947981 */ /* 0x000128000c1e1500 */
[----:B------:R1:W4:Y:S01]  /*5f90*/  LDG.E.U16 R5, [R4.64] ;  /* 0x0000000604057981 */ /* 0x000322000c1e1500 */
[----:B--2---:R-:W-:-:S03]  /*5fa0*/  IMAD.WIDE R24, R6, 0x2, R118 ;  /* 0x0000000206187825 */ /* 0x004fc600078e0276 */
[----:B------:R2:W5:Y:S02]  /*5fb0*/  LDG.E.U16 R119, [R34.64] ;  /* 0x0000000622777981 */ /* 0x000564000c1e1500 */
[C---:B--2---:R-:W-:Y:S02]  /*5fc0*/  IMAD.WIDE R34, R6.reuse, 0x2, R168 ;  /* 0x0000000206227825 */ /* 0x044fe400078e02a8 */
[----:B------:R-:W2:Y:S02]  /*5fd0*/  LDL.64 R168, [R1+0x600] ;  /* 0x0006000001a87983 */ /* 0x000ea40000100a00 */
[C---:B---3--:R-:W-:Y:S02]  /*5fe0*/  IMAD.WIDE R32, R6.reuse, 0x2, R136 ;  /* 0x0000000206207825 */ /* 0x048fe400078e0288 */
[----:B------:R-:W3:Y:S02]  /*5ff0*/  LDL.64 R136, [R1+0x640] ;  /* 0x0006400001887983 */ /* 0x000ee40000100a00 */
[----:B0-----:R-:W-:-:S02]  /*6000*/  IMAD.WIDE R42, R6, 0x2, R166 ;  /* 0x00000002062a7825 */ /* 0x001fc400078e02a6 */
[----:B------:R-:W5:Y:S02]  /*6010*/  LDL.64 R166, [R1+0x608] ;  /* 0x0006080001a67983 */ /* 0x000f640000100a00 */
[C---:B------:R-:W-:Y:S02]  /*6020*/  IMAD.WIDE R44, R6.reuse, 0x2, R44 ;  /* 0x00000002062c7825 */ /* 0x040fe400078e022c */
[----:B------:R0:W5:Y:S04]  /*6030*/  LDG.E.U16 R139, [R32.64] ;  /* 0x00000006208b7981 */ /* 0x000168000c1e1500 */
[----:B------:R1:W5:Y:S01]  /*6040*/  LDG.E.U16 R35, [R34.64] ;  /* 0x0000000622237981 */ /* 0x000362000c1e1500 */
[----:B0-----:R-:W-:-:S03]  /*6050*/  IMAD.WIDE R32, R6, 0x2, R128 ;  /* 0x0000000206207825 */ /* 0x001fc600078e0280 */
[----:B------:R0:W5:Y:S04]  /*6060*/  LDG.E.U16 R129, [R44.64] ;  /* 0x000000062c817981 */ /* 0x000168000c1e1500 */
[----:B------:R1:W5:Y:S04]  /*6070*/  LDG.E.U16 R128, [R42.64] ;  /* 0x000000062a807981 */ /* 0x000368000c1e1500 */
[----:B------:R1:W5:Y:S04]  /*6080*/  LDG.E.U16 R118, [R32.64] ;  /* 0x0000000620767981 */ /* 0x000368000c1e1500 */
[----:B0-----:R0:W5:Y:S02]  /*6090*/  LDG.E.U16 R45, [R24.64] ;  /* 0x00000006182d7981 */ /* 0x001164000c1e1500 */
[----:B0-----:R-:W-:-:S02]  /*60a0*/  IMAD.WIDE R24, R6, 0x2, R162 ;  /* 0x0000000206187825 */ /* 0x001fc400078e02a2 */
[----:B------:R-:W5:Y:S02]  /*60b0*/  LDL.64 R162, [R1+0x5f8] ;  /* 0x0005f80001a27983 */ /* 0x000f640000100a00 */
[C---:B-1----:R-:W-:Y:S02]  /*60c0*/  IMAD.WIDE R42, R6.reuse, 0x2, R178 ;  /* 0x00000002062a7825 */ /* 0x042fe400078e02b2 */
[----:B------:R-:W5:Y:S02]  /*60d0*/  LDL.64 R178, [R1+0x5b8] ;  /* 0x0005b80001b27983 */ /* 0x000f640000100a00 */
[C---:B------:R-:W-:Y:S02]  /*60e0*/  IMAD.WIDE R32, R6.reuse, 0x2, R164 ;  /* 0x0000000206207825 */ /* 0x040fe400078e02a4 */
[----:B------:R0:W5:Y:S04]  /*60f0*/  LDG.E.U16 R34, [R42.64] ;  /* 0x000000062a227981 */ /* 0x000168000c1e1500 */
[----:B------:R-:W5:Y:S01]  /*6100*/  LDL.64 R164, [R1+0x5f0] ;  /* 0x0005f00001a47983 */ /* 0x000f620000100a00 */
[----:B----4-:R-:W-:-:S03]  /*6110*/  IMAD.WIDE R116, R6, 0x2, R116 ;  /* 0x0000000206747825 */ /* 0x010fc600078e0274 */
[----:B------:R1:W4:Y:S01]  /*6120*/  LDG.E.U16 R25, [R24.64] ;  /* 0x0000000618197981 */ /* 0x000322000c1e1500 */
[----:B0-----:R-:W-:-:S03]  /*6130*/  IMAD.WIDE R42, R6, 0x2, R158 ;  /* 0x00000002062a7825 */ /* 0x001fc600078e029e */
[----:B------:R-:W4:Y:S04]  /*6140*/  LDL.64 R158, [R1+0x5d8] ;  /* 0x0005d800019e7983 */ /* 0x000f280000100a00 */
[----:B------:R2:W4:Y:S04]  /*6150*/  LDG.E.U16 R145, [R42.64] ;  /* 0x000000062a917981 */ /* 0x000528000c1e1500 */
[----:B------:R0:W4:Y:S01]  /*6160*/  LDG.E.U16 R44, [R116.64] ;  /* 0x00000006742c7981 */ /* 0x000122000c1e1500 */
[----:B------:R-:W-:-:S03]  /*6170*/  IMAD.WIDE R126, R6, 0x2, R126 ;  /* 0x00000002067e7825 */ /* 0x000fc600078e027e */
[----:B-1----:R1:W4:Y:S04]  /*6180*/  LDG.E.U16 R24, [R32.64] ;  /* 0x0000000620187981 */ /* 0x002328000c1e1500 */
[----:B------:R1:W4:Y:S01]  /*6190*/  LDG.E.U16 R3, [R126.64] ;  /* 0x000000067e037981 */ /* 0x000322000c1e1500 */
[----:B0-----:R-:W-:-:S03]  /*61a0*/  IMAD.WIDE R116, R6, 0x2, R160 ;  /* 0x0000000206747825 */ /* 0x001fc600078e02a0 */
[----:B------:R-:W4:Y:S04]  /*61b0*/  LDL.64 R160, [R1+0x5e8] ;  /* 0x0005e80001a07983 */ /* 0x000f280000100a00 */
[----:B------:R5:W4:Y:S01]  /*61c0*/  LDG.E.U16 R146, [R116.64] ;  /* 0x0000000674927981 */ /* 0x000b22000c1e1500 */
[----:B--2---:R-:W-:-:S03]  /*61d0*/  IMAD.WIDE R42, R6, 0x2, R168 ;  /* 0x00000002062a7825 */ /* 0x004fc600078e02a8 */
[----:B------:R-:W2:Y:S01]  /*61e0*/  LDL.64 R168, [R1+0x5b0] ;  /* 0x0005b00001a87983 */ /* 0x000ea20000100a00 */
[----:B---3--:R-:W-:-:S04]  /*61f0*/  IMAD.WIDE R136, R6, 0x2, R136 ;  /* 0x0000000206887825 */ /* 0x008fc800078e0288 */
[C---:B-----5:R-:W-:Y:S01]  /*6200*/  IMAD.WIDE R116, R6.reuse, 0x2, R166 ;  /* 0x0000000206747825 */ /* 0x060fe200078e02a6 */
[----:B------:R0:W3:Y:S03]  /*6210*/  LDG.E.U16 R4, [R136.64] ;  /* 0x0000000688047981 */ /* 0x0000e6000c1e1500 */
[C---:B-1----:R-:W-:Y:S01]  /*6220*/  IMAD.WIDE R32, R6.reuse, 0x2, R176 ;  /* 0x0000000206207825 */ /* 0x042fe200078e02b0 */
[----:B------:R-:W5:Y:S03]  /*6230*/  LDL.64 R166, [R1+0x5c0] ;  /* 0x0005c00001a67983 */ /* 0x000f660000100a00 */
[C---:B------:R-:W-:Y:S01]  /*6240*/  IMAD.WIDE R126, R6.reuse, 0x2, R174 ;  /* 0x00000002067e7825 */ /* 0x040fe200078e02ae */
[----:B------:R-:W3:Y:S04]  /*6250*/  LDL.64 R176, [R1+0x598] ;  /* 0x0005980001b07983 */ /* 0x000ee80000100a00 */
[----:B0-----:R0:W3:Y:S04]  /*6260*/  LDG.E.U16 R137, [R32.64] ;  /* 0x0000000620897981 */ /* 0x0010e8000c1e1500 */
[----:B------:R1:W3:Y:S04]  /*6270*/  LDG.E.U16 R127, [R126.64] ;  /* 0x000000067e7f7981 */ /* 0x0002e8000c1e1500 */
[----:B------:R-:W3:Y:S04]  /*6280*/  LDL.64 R174, [R1+0x590] ;  /* 0x0005900001ae7983 */ /* 0x000ee80000100a00 */
[----:B-1----:R1:W3:Y:S01]  /*6290*/  LDG.E.U16 R126, [R116.64] ;  /* 0x00000006747e7981 */ /* 0x0022e2000c1e1500 */
[----:B------:R-:W-:-:S05]  /*62a0*/  IMAD.WIDE R152, R6, 0x2, R152 ;  /* 0x0000000206987825 */ /* 0x000fca00078e0298 */
[----:B------:R4:W3:Y:S04]  /*62b0*/  LDG.E.U16 R136, [R152.64] ;  /* 0x0000000698887981 */ /* 0x0008e8000c1e1500 */
[----:B-1----:R1:W3:Y:S01]  /*62c0*/  LDG.E.U16 R117, [R42.64] ;  /* 0x000000062a757981 */ /* 0x0022e2000c1e1500 */
[----:B0-----:R-:W-:-:S03]  /*62d0*/  IMAD.WIDE R32, R6, 0x2, R162 ;  /* 0x0000000206207825 */ /* 0x001fc600078e02a2 */
[----:B------:R-:W3:Y:S04]  /*62e0*/  LDL.64 R162, [R1+0x588] ;  /* 0x0005880001a27983 */ /* 0x000ee80000100a00 */
[----:B------:R0:W3:Y:S02]  /*62f0*/  LDG.E.U16 R116, [R32.64] ;  /* 0x0000000620747981 */ /* 0x0000e4000c1e1500 */
[C---:B0-----:R-:W-:Y:S02]  /*6300*/  IMAD.WIDE R32, R6.reuse, 0x2, R184 ;  /* 0x0000000206207825 */ /* 0x041fe400078e02b8 */
[----:B------:R-:W3:Y:S02]  /*6310*/  LDL.64 R184, [R1+0x570] ;  /* 0x0005700001b87983 */ /* 0x000ee40000100a00 */
[----:B-1----:R-:W-:-:S02]  /*6320*/  IMAD.WIDE R42, R6, 0x2, R164 ;  /* 0x00000002062a7825 */ /* 0x002fc400078e02a4 */
[----:B------:R-:W3:Y:S02]  /*6330*/  LDL.64 R164, [R1+0x580] ;  /* 0x0005800001a47983 */ /* 0x000ee40000100a00 */
[C---:B----4-:R-:W-:Y:S02]  /*6340*/  IMAD.WIDE R158, R6.reuse, 0x2, R158 ;  /* 0x00000002069e7825 */ /* 0x050fe400078e029e */
[----:B------:R0:W4:Y:S02]  /*6350*/  LDG.E.U16 R33, [R32.64] ;  /* 0x0000000620217981 */ /* 0x000124000c1e1500 */
[C---:B------:R-:W-:Y:S02]  /*6360*/  IMAD.WIDE R152, R6.reuse, 0x2, R182 ;  /* 0x0000000206987825 */ /* 0x040fe400078e02b6 */
[----:B------:R-:W4:Y:S04]  /*6370*/  LDL.64 R182, [R1+0x568] ;  /* 0x0005680001b67983 */ /* 0x000f280000100a00 */
[----:B------:R1:W4:Y:S04]  /*6380*/  LDG.E.U16 R23, [R152.64] ;  /* 0x0000000698177981 */ /* 0x000328000c1e1500 */
[----:B0-----:R0:W4:Y:S01]  /*6390*/  LDG.E.U16 R32, [R158.64] ;  /* 0x000000069e207981 */ /* 0x001122000c1e1500 */
[----:B------:R-:W-:-:S03]  /*63a0*/  IMAD.WIDE R160, R6, 0x2, R160 ;  /* 0x0000000206a07825 */ /* 0x000fc600078e02a0 */
[----:B------:R0:W4:Y:S01]  /*63b0*/  LDG.E.U16 R43, [R42.64] ;  /* 0x000000062a2b7981 */ /* 0x000122000c1e1500 */
[----:B-1----:R-:W-:-:S03]  /*63c0*/  IMAD.WIDE R152, R6, 0x2, R190 ;  /* 0x0000000206987825 */ /* 0x002fc600078e02be */
[----:B------:R-:W4:Y:S01]  /*63d0*/  LDL.64 R190, [R1+0x518] ;  /* 0x0005180001be7983 */ /* 0x000f220000100a00 */
[----:B0-----:R-:W-:-:S03]  /*63e0*/  IMAD.WIDE R158, R6, 0x2, R178 ;  /* 0x00000002069e7825 */ /* 0x001fc600078e02b2 */
[----:B------:R-:W4:Y:S04]  /*63f0*/  LDL.64 R178, [R1+0x558] ;  /* 0x0005580001b27983 */ /* 0x000f280000100a00 */
[----:B------:R0:W4:Y:S02]  /*6400*/  LDG.E.U16 R42, [R160.64] ;  /* 0x00000006a02a7981 */ /* 0x000124000c1e1500 */
[C---:B0-----:R-:W-:Y:S02]  /*6410*/  IMAD.WIDE R160, R6.reuse, 0x2, R180 ;  /* 0x0000000206a07825 */ /* 0x041fe400078e02b4 */
[----:B------:R-:W4:Y:S04]  /*6420*/  LDL.64 R180, [R1+0x560] ;  /* 0x0005600001b47983 */ /* 0x000f280000100a00 */
[----:B------:R3:W4:Y:S01]  /*6430*/  LDG.E.U16 R151, [R160.64] ;  /* 0x00000006a0977981 */ /* 0x000722000c1e1500 */
[----:B--2---:R-:W-:-:S06]  /*6440*/  IMAD.WIDE R168, R6, 0x2, R168 ;  /* 0x0000000206a87825 */ /* 0x004fcc00078e02a8 */
[----:B------:R0:W2:Y:S04]  /*6450*/  LDG.E.U16 R168, [R168.64] ;  /* 0x00000006a8a87981 */ /* 0x0000a8000c1e1500 */
[----:B0-----:R0:W2:Y:S02]  /*6460*/  LDG.E.U16 R169, [R152.64] ;  /* 0x0000000698a97981 */ /* 0x0010a4000c1e1500 */
[C---:B0-----:R-:W-:Y:S02]  /*6470*/  IMAD.WIDE R152, R6.reuse, 0x2, R186 ;  /* 0x0000000206987825 */ /* 0x041fe400078e02ba */
[----:B------:R-:W2:Y:S02]  /*6480*/  LDL.64 R186, [R1+0x548] ;  /* 0x0005480001ba7983 */ /* 0x000ea40000100a00 */
[----:B-----5:R-:W-:-:S02]  /*6490*/  IMAD.WIDE R166, R6, 0x2, R166 ;  /* 0x0000000206a67825 */ /* 0x020fc400078e02a6 */
[----:B------:R0:W5:Y:S04]  /*64a0*/  LDG.E.U16 R172, [R152.64] ;  /* 0x0000000698ac7981 */ /* 0x000168000c1e1500 */
[----:B------:R1:W5:Y:S01]  /*64b0*/  LDG.E.U16 R166, [R166.64] ;  /* 0x00000006a6a67981 */ /* 0x000362000c1e1500 */
[----:B---3--:R-:W-:-:S04]  /*64c0*/  IMAD.WIDE R160, R6, 0x2, R174 ;  /* 0x0000000206a07825 */ /* 0x008fc800078e02ae */
[C---:B0-----:R-:W-:Y:S01]  /*64d0*/  IMAD.WIDE R152, R6.reuse, 0x2, R188 ;  /* 0x0000000206987825 */ /* 0x041fe200078e02bc */
[----:B------:R4:W3:Y:S04]  /*64e0*/  LDG.E.U16 R175, [R160.64] ;  /* 0x00000006a0af7981 */ /* 0x0008e8000c1e1500 */
[----:B-1----:R0:W3:Y:S04]  /*64f0*/  LDG.E.U16 R167, [R158.64] ;  /* 0x000000069ea77981 */ /* 0x0020e8000c1e1500 */
[----:B------:R-:W3:Y:S01]  /*6500*/  LDL.64 R188, [R1+0x538] ;  /* 0x0005380001bc7983 */ /* 0x000ee20000100a00 */
[----:B0-----:R-:W-:-:S05]  /*6510*/  IMAD.WIDE R158, R6, 0x2, R176 ;  /* 0x00000002069e7825 */ /* 0x001fca00078e02b0 */
[----:B------:R0:W5:Y:S02]  /*6520*/  LDG.E.U16 R174, [R158.64] ;  /* 0x000000069eae7981 */ /* 0x000164000c1e1500 */
[C---:B0-----:R-:W-:Y:S02]  /*6530*/  IMAD.WIDE R158, R6.reuse, 0x2, R184 ;  /* 0x00000002069e7825 */ /* 0x041fe400078e02b8 */
[----:B------:R-:W5:Y:S02]  /*6540*/  LDL.64 R184, [R1+0x530] ;  /* 0x0005300001b87983 */ /* 0x000f640000100a00 */
[----:B------:R-:W-:-:S05]  /*6550*/  IMAD.WIDE R164, R6, 0x2, R164 ;  /* 0x0000000206a47825 */ /* 0x000fca00078e02a4 */
[----:B------:R0:W5:Y:S01]  /*6560*/  LDG.E.U16 R177, [R164.64] ;  /* 0x00000006a4b17981 */ /* 0x000162000c1e1500 */
[----:B------:R-:W-:-:S04]  /*6570*/  IMAD.WIDE R162, R6, 0x2, R162 ;  /* 0x0000000206a27825 */ /* 0x000fc800078e02a2 */
[C---:B----4-:R-:W-:Y:S01]  /*6580*/  IMAD.WIDE R160, R6.reuse, 0x2, R182 ;  /* 0x0000000206a07825 */ /* 0x050fe200078e02b6 */
[----:B------:R1:W4:Y:S03]  /*6590*/  LDG.E.U16 R176, [R162.64] ;  /* 0x00000006a2b07981 */ /* 0x000326000c1e1500 */
[C---:B0-----:R-:W-:Y:S02]  /*65a0*/  IMAD.WIDE R164, R6.reuse, 0x2, R178 ;  /* 0x0000000206a47825 */ /* 0x041fe400078e02b2 */
[----:B------:R0:W4:Y:S04]  /*65b0*/  LDG.E.U16 R178, [R152.64] ;  /* 0x0000000698b27981 */ /* 0x000128000c1e1500 */
[----:B------:R2:W4:Y:S04]  /*65c0*/  LDG.E.U16 R179, [R158.64] ;  /* 0x000000069eb37981 */ /* 0x000528000c1e1500 */
[----:B------:R5:W4:Y:S01]  /*65d0*/  LDG.E.U16 R182, [R164.64] ;  /* 0x00000006a4b67981 */ /* 0x000b22000c1e1500 */
[----:B0-----:R-:W-:-:S03]  /*65e0*/  IMAD.WIDE R152, R6, 0x2, R192 ;  /* 0x0000000206987825 */ /* 0x001fc600078e02c0 */
[----:B------:R-:W4:Y:S01]  /*65f0*/  LDL.64 R192, [R1+0x500] ;  /* 0x0005000001c07983 */ /* 0x000f220000100a00 */
[----:B-1----:R-:W-:-:S03]  /*6600*/  IMAD.WIDE R162, R6, 0x2, R180 ;  /* 0x0000000206a27825 */ /* 0x002fc600078e02b4 */
[----:B------:R0:W4:Y:S04]  /*6610*/  LDG.E.U16 R180, [R160.64] ;  /* 0x00000006a0b47981 */ /* 0x000128000c1e1500 */
[----:B------:R3:W4:Y:S04]  /*6620*/  LDG.E.U16 R181, [R162.64] ;  /* 0x00000006a2b57981 */ /* 0x000728000c1e1500 */
[----:B------:R1:W4:Y:S01]  /*6630*/  LDG.E.U16 R183, [R152.64] ;  /* 0x0000000698b77981 */ /* 0x000322000c1e1500 */
[----:B0-----:R-:W-:-:S03]  /*6640*/  IMAD.WIDE R160, R6, 0x2, R194 ;  /* 0x0000000206a07825 */ /* 0x001fc600078e02c2 */
[----:B------:R-:W4:Y:S01]  /*6650*/  LDL.64 R194, [R1+0x4f0] ;  /* 0x0004f00001c27983 */ /* 0x000f220000100a00 */
[----:B--2---:R-:W-:-:S03]  /*6660*/  IMAD.WIDE R158, R6, 0x2, R186 ;  /* 0x00000002069e7825 */ /* 0x004fc600078e02ba */
[----:B------:R-:W2:Y:S01]  /*6670*/  LDL.64 R186, [R1+0x4f8] ;  /* 0x0004f80001ba7983 */ /* 0x000ea20000100a00 */
[----:B-1----:R-:W-:-:S03]  /*6680*/  IMAD.WIDE R152, R6, 0x2, R202 ;  /* 0x0000000206987825 */ /* 0x002fc600078e02ca */
[----:B------:R-:W2:Y:S01]  /*6690*/  LDL.64 R202, [R1+0x490] ;  /* 0x0004900001ca7983 */ /* 0x000ea20000100a00 */
[----:B---3--:R-:W-:-:S03]  /*66a0*/  IMAD.WIDE R162, R6, 0x2, R188 ;  /* 0x0000000206a27825 */ /* 0x008fc600078e02bc */
[----:B------:R-:W3:Y:S04]  /*66b0*/  LDL.64 R188, [R1+0x4e8] ;  /* 0x0004e80001bc7983 */ /* 0x000ee80000100a00 */
[----:B------:R0:W3:Y:S04]  /*66c0*/  LDG.E.U16 R162, [R162.64] ;  /* 0x00000006a2a27981 */ /* 0x0000e8000c1e1500 */
[----:B0-----:R0:W3:Y:S01]  /*66d0*/  LDG.E.U16 R163, [R152.64] ;  /* 0x0000000698a37981 */ /* 0x0010e2000c1e1500 */
[----:B-----5:R-:W-:-:S03]  /*66e0*/  IMAD.WIDE R164, R6, 0x2, R184 ;  /* 0x0000000206a47825 */ /* 0x020fc600078e02b8 */
[----:B------:R1:W5:Y:S04]  /*66f0*/  LDG.E.U16 R184, [R158.64] ;  /* 0x000000069eb87981 */ /* 0x000368000c1e1500 */
[----:B------:R1:W5:Y:S01]  /*6700*/  LDG.E.U16 R185, [R160.64] ;  /* 0x00000006a0b97981 */ /* 0x000362000c1e1500 */
[----:B0-----:R-:W-:-:S03]  /*6710*/  IMAD.WIDE R152, R6, 0x2, R200 ;  /* 0x0000000206987825 */ /* 0x001fc600078e02c8 */
[----:B------:R0:W5:Y:S01]  /*6720*/  LDG.E.U16 R164, [R164.64] ;  /* 0x00000006a4a47981 */ /* 0x000162000c1e1500 */
[----:B-1----:R-:W-:-:S03]  /*6730*/  IMAD.WIDE R158, R6, 0x2, R196 ;  /* 0x00000002069e7825 */ /* 0x002fc600078e02c4 */
[----:B------:R-:W5:Y:S01]  /*6740*/  LDL.64 R196, [R1+0x4e0] ;  /* 0x0004e00001c47983 */ /* 0x000f620000100a00 */
[----:B------:R-:W-:-:S03]  /*6750*/  IMAD.WIDE R160, R6, 0x2, R190 ;  /* 0x0000000206a07825 */ /* 0x000fc600078e02be */
[----:B------:R-:W5:Y:S04]  /*6760*/  LDL.64 R190, [R1+0x4b0] ;  /* 0x0004b00001be7983 */ /* 0x000f680000100a00 */
[----:B0-----:R0:W5:Y:S04]  /*6770*/  LDG.E.U16 R165, [R158.64] ;  /* 0x000000069ea57981 */ /* 0x001168000c1e1500 */
[----:B------:R1:W5:Y:S04]  /*6780*/  LDG.E.U16 R160, [R160.64] ;  /* 0x00000006a0a07981 */ /* 0x000368000c1e1500 */
[----:B------:R-:W5:Y:S01]  /*6790*/  LDL.64 R200, [R1+0x4a0] ;  /* 0x0004a00001c87983 */ /* 0x000f620000100a00 */
[----:B0-----:R-:W-:-:S03]  /*67a0*/  IMAD.WIDE R158, R6, 0x2, R198 ;  /* 0x00000002069e7825 */ /* 0x001fc600078e02c6 */
[----:B------:R-:W5:Y:S04]  /*67b0*/  LDL.64 R198, [R1+0x4a8] ;  /* 0x0004a80001c67983 */ /* 0x000f680000100a00 */
[----:B-1----:R4:W5:Y:S04]  /*67c0*/  LDG.E.U16 R161, [R152.64] ;  /* 0x0000000698a17981 */ /* 0x002968000c1e1500 */
[----:B------:R0:W5:Y:S01]  /*67d0*/  LDG.E.U16 R158, [R158.64] ;  /* 0x000000069e9e7981 */ /* 0x000162000c1e1500 */
[----:B----4-:R-:W-:-:S03]  /*67e0*/  IMAD.WIDE R152, R6, 0x2, R192 ;  /* 0x0000000206987825 */ /* 0x010fc600078e02c0 */
[----:B------:R-:W4:Y:S04]  /*67f0*/  LDL.64 R192, [R1+0x4d8] ;  /* 0x0004d80001c07983 */ /* 0x000f280000100a00 */
[----:B0-----:R2:W4:Y:S02]  /*6800*/  LDG.E.U16 R159, [R152.64] ;  /* 0x00000006989f7981 */ /* 0x001524000c1e1500 */
[----:B--2---:R-:W-:-:S05]  /*6810*/  IMAD.WIDE R152, R6, 0x2, R186 ;  /* 0x0000000206987825 */ /* 0x004fca00078e02ba */
[----:B------:R0:W2:Y:S02]  /*6820*/  LDG.E.U16 R186, [R152.64] ;  /* 0x0000000698ba7981 */ /* 0x0000a4000c1e1500 */
[C---:B0-----:R-:W-:Y:S02]  /*6830*/  IMAD.WIDE R152, R6.reuse, 0x2, R194 ;  /* 0x0000000206987825 */ /* 0x041fe400078e02c2 */
[----:B------:R-:W2:Y:S04]  /*6840*/  LDL.64 R194, [R1+0x498] ;  /* 0x0004980001c27983 */ /* 0x000ea80000100a00 */
[----:B------:R3:W2:Y:S02]  /*6850*/  LDG.E.U16 R187, [R152.64] ;  /* 0x0000000698bb7981 */ /* 0x0006a4000c1e1500 */
[----:B---3--:R-:W-:-:S05]  /*6860*/  IMAD.WIDE R152, R6, 0x2, R188 ;  /* 0x0000000206987825 */ /* 0x008fca00078e02bc */
[----:B------:R5:W3:Y:S02]  /*6870*/  LDG.E.U16 R188, [R152.64] ;  /* 0x0000000698bc7981 */ /* 0x000ae4000c1e1500 */
[C---:B-----5:R-:W-:Y:S02]  /*6880*/  IMAD.WIDE R152, R6.reuse, 0x2, R196 ;  /* 0x0000000206987825 */ /* 0x060fe400078e02c4 */
[----:B------:R-:W5:Y:S04]  /*6890*/  LDL.64 R196, [R1+0x488] ;  /* 0x0004880001c47983 */ /* 0x000f680000100a00 */
[----:B------:R0:W3:Y:S02]  /*68a0*/  LDG.E.U16 R189, [R152.64] ;  /* 0x0000000698bd7981 */ /* 0x0000e4000c1e1500 */
[----:B0-----:R-:W-:-:S05]  /*68b0*/  IMAD.WIDE R152, R6, 0x2, R190 ;  /* 0x0000000206987825 */ /* 0x001fca00078e02be */
[----:B------:R0:W3:Y:S02]  /*68c0*/  LDG.E.U16 R190, [R152.64] ;  /* 0x0000000698be7981 */ /* 0x0000e4000c1e1500 */
[C---:B0-----:R-:W-:Y:S02]  /*68d0*/  IMAD.WIDE R152, R6.reuse, 0x2, R198 ;  /* 0x0000000206987825 */ /* 0x041fe400078e02c6 */
[----:B------:R-:W3:Y:S04]  /*68e0*/  LDL.64 R198, [R1+0x480] ;  /* 0x0004800001c67983 */ /* 0x000ee80000100a00 */
[----:B------:R4:W3:Y:S02]  /*68f0*/  LDG.E.U16 R191, [R152.64] ;  /* 0x0000000698bf7981 */ /* 0x0008e4000c1e1500 */
[----:B----4-:R-:W-:-:S05]  /*6900*/  IMAD.WIDE R152, R6, 0x2, R192 ;  /* 0x0000000206987825 */ /* 0x010fca00078e02c0 */
[----:B------:R0:W4:Y:S02]  /*6910*/  LDG.E.U16 R192, [R152.64] ;  /* 0x0000000698c07981 */ /* 0x000124000c1e1500 */
[C---:B0-----:R-:W-:Y:S02]  /*6920*/  IMAD.WIDE R152, R6.reuse, 0x2, R200 ;  /* 0x0000000206987825 */ /* 0x041fe400078e02c8 */
[----:B------:R-:W4:Y:S04]  /*6930*/  LDL.64 R200, [R1+0x4c8] ;  /* 0x0004c80001c87983 */ /* 0x000f280000100a00 */
[----:B------:R2:W4:Y:S02]  /*6940*/  LDG.E.U16 R193, [R152.64] ;  /* 0x0000000698c17981 */ /* 0x000524000c1e1500 */
[----:B--2---:R-:W-:-:S05]  /*6950*/  IMAD.WIDE R152, R6, 0x2, R194 ;  /* 0x0000000206987825 */ /* 0x004fca00078e02c2 */
[----:B------:R0:W2:Y:S02]  /*6960*/  LDG.E.U16 R194, [R152.64] ;  /* 0x0000000698c27981 */ /* 0x0000a4000c1e1500 */
[C---:B0-----:R-:W-:Y:S02]  /*6970*/  IMAD.WIDE R152, R6.reuse, 0x2, R202 ;  /* 0x0000000206987825 */ /* 0x041fe400078e02ca */
[----:B------:R-:W2:Y:S04]  /*6980*/  LDL.64 R202, [R1+0x468] ;  /* 0x0004680001ca7983 */ /* 0x000ea80000100a00 */
[----:B------:R5:W2:Y:S02]  /*6990*/  LDG.E.U16 R195, [R152.64] ;  /* 0x0000000698c37981 */ /* 0x000aa4000c1e1500 */
[----:B-----5:R-:W-:-:S05]  /*69a0*/  IMAD.WIDE R152, R6, 0x2, R196 ;  /* 0x0000000206987825 */ /* 0x020fca00078e02c4 */
[----:B------:R0:W5:Y:S02]  /*69b0*/  LDG.E.U16 R196, [R152.64] ;  /* 0x0000000698c47981 */ /* 0x000164000c1e1500 */
[C---:B0-----:R-:W-:Y:S02]  /*69c0*/  IMAD.WIDE R152, R6.reuse, 0x2, R204 ;  /* 0x0000000206987825 */ /* 0x041fe400078e02cc */
[----:B------:R-:W5:Y:S04]  /*69d0*/  LDL.64 R204, [R1+0x458] ;  /* 0x0004580001cc7983 */ /* 0x000f680000100a00 */
[----:B------:R3:W5:Y:S02]  /*69e0*/  LDG.E.U16 R197, [R152.64] ;  /* 0x0000000698c57981 */ /* 0x000764000c1e1500 */
[----:B---3--:R-:W-:-:S05]  /*69f0*/  IMAD.WIDE R152, R6, 0x2, R198 ;  /* 0x0000000206987825 */ /* 0x008fca00078e02c6 */
[----:B------:R0:W3:Y:S02]  /*6a00*/  LDG.E.U16 R198, [R152.64] ;  /* 0x0000000698c67981 */ /* 0x0000e4000c1e1500 */
[C---:B0-----:R-:W-:Y:S02]  /*6a10*/  IMAD.WIDE R152, R6.reuse, 0x2, R206 ;  /* 0x0000000206987825 */ /* 0x041fe400078e02ce */
[----:B------:R-:W3:Y:S04]  /*6a20*/  LDL.64 R206, [R1+0x450] ;  /* 0x0004500001ce7983 */ /* 0x000ee80000100a00 */
[----:B------:R4:W3:Y:S02]  /*6a30*/  LDG.E.U16 R199, [R152.64] ;  /* 0x0000000698c77981 */ /* 0x0008e4000c1e1500 */
[----:B----4-:R-:W-:-:S05]  /*6a40*/  IMAD.WIDE R152, R6, 0x2, R200 ;  /* 0x0000000206987825 */ /* 0x010fca00078e02c8 */
[----:B------:R0:W4:Y:S02]  /*6a50*/  LDG.E.U16 R200, [R152.64] ;  /* 0x0000000698c87981 */ /* 0x000124000c1e1500 */
[C---:B0-----:R-:W-:Y:S02]  /*6a60*/  IMAD.WIDE R152, R6.reuse, 0x2, R218 ;  /* 0x0000000206987825 */ /* 0x041fe400078e02da */
[----:B------:R-:W3:Y:S04]  /*6a70*/  LDL.64 R218, [R1+0x438] ;  /* 0x0004380001da7983 */ /* 0x000ee80000100a00 */
[----:B------:R2:W3:Y:S02]  /*6a80*/  LDG.E.U16 R201, [R152.64] ;  /* 0x0000000698c97981 */ /* 0x0004e4000c1e1500 */
[----:B--2---:R-:W-:-:S05]  /*6a90*/  IMAD.WIDE R152, R6, 0x2, R202 ;  /* 0x0000000206987825 */ /* 0x004fca00078e02ca */
[----:B------:R0:W2:Y:S04]  /*6aa0*/  LDG.E.U16 R202, [R152.64] ;  /* 0x0000000698ca7981 */ /* 0x0000a8000c1e1500 */
[----:B0-----:R-:W2:Y:S02]  /*6ab0*/  LDL.64 R152, [R1+0x460] ;  /* 0x0004600001987983 */ /* 0x001ea40000100a00 */
[----:B--2---:R-:W-:-:S05]  /*6ac0*/  IMAD.WIDE R152, R6, 0x2, R152 ;  /* 0x0000000206987825 */ /* 0x004fca00078e0298 */
[----:B------:R5:W2:Y:S02]  /*6ad0*/  LDG.E.U16 R203, [R152.64] ;  /* 0x0000000698cb7981 */ /* 0x000aa4000c1e1500 */
[----:B-----5:R-:W-:-:S05]  /*6ae0*/  IMAD.WIDE R152, R6, 0x2, R204 ;  /* 0x0000000206987825 */ /* 0x020fca00078e02cc */
[----:B------:R0:W5:Y:S04]  /*6af0*/  LDG.E.U16 R204, [R152.64] ;  /* 0x0000000698cc7981 */ /* 0x000168000c1e1500 */
[----:B0-----:R-:W2:Y:S01]  /*6b00*/  LDL.64 R152, [R1+0x4c0] ;  /* 0x0004c00001987983 */ /* 0x001ea20000100a00 */
[C---:B------:R-:W-:Y:S02]  /*6b10*/  LOP3.LUT R210, R11.reuse, 0x10, RZ, 0x3c, !PT ;  /* 0x000000100bd27812 */ /* 0x040fe400078e3cff */
[----:B------:R-:W-:Y:S01]  /*6b20*/  LOP3.LUT R212, R11, 0x20, RZ, 0x3c, !PT ;  /* 0x000000200bd47812 */ /* 0x000fe200078e3cff */
[----:B--2---:R-:W-:-:S05]  /*6b30*/  IMAD.WIDE R152, R6, 0x2, R152 ;  /* 0x0000000206987825 */ /* 0x004fca00078e0298 */
[----:B------:R3:W2:Y:S02]  /*6b40*/  LDG.E.U16 R205, [R152.64] ;  /* 0x0000000698cd7981 */ /* 0x0006a4000c1e1500 */
[----:B---3--:R-:W-:-:S05]  /*6b50*/  IMAD.WIDE R152, R6, 0x2, R206 ;  /* 0x0000000206987825 */ /* 0x008fca00078e02ce */
[----:B------:R0:W3:Y:S02]  /*6b60*/  LDG.E.U16 R206, [R152.64] ;  /* 0x0000000698ce7981 */ /* 0x0000e4000c1e1500 */
[----:B0-----:R-:W-:-:S05]  /*6b70*/  IMAD.WIDE R152, R6, 0x2, R224 ;  /* 0x0000000206987825 */ /* 0x001fca00078e02e0 */
[----:B------:R0:W2:Y:S02]  /*6b80*/  LDG.E.U16 R207, [R152.64] ;  /* 0x0000000698cf7981 */ /* 0x0000a4000c1e1500 */
[----:B0-----:R-:W-:-:S05]  /*6b90*/  IMAD.WIDE R152, R6, 0x2, R208 ;  /* 0x0000000206987825 */ /* 0x001fca00078e02d0 */
[----:B------:R0:W2:Y:S02]  /*6ba0*/  LDG.E.U16 R208, [R152.64] ;  /* 0x0000000698d07981 */ /* 0x0000a4000c1e1500 */
[C---:B0-----:R-:W-:Y:S02]  /*6bb0*/  IMAD.WIDE R152, R6.reuse, 0x2, R222 ;  /* 0x0000000206987825 */ /* 0x041fe400078e02de */
[----:B------:R-:W2:Y:S04]  /*6bc0*/  LDL.64 R222, [R1+0x1a0] ;  /* 0x0001a00001de7983 */ /* 0x000ea80000100a00 */
[----:B------:R0:W2:Y:S02]  /*6bd0*/  LDG.E.U16 R209, [R152.64] ;  /* 0x0000000698d17981 */ /* 0x0000a4000c1e1500 */
[----:B0-----:R-:W-:-:S02]  /*6be0*/  IMAD.WIDE R152, R6, 0x2, R218 ;  /* 0x0000000206987825 */ /* 0x001fc400078e02da */
[----:B------:R-:W2:Y:S04]  /*6bf0*/  LDL.64 R218, [R1+0x1c0] ;  /* 0x0001c00001da7983 */ /* 0x000ea80000100a00 */
[----:B------:R-:W2:Y:S04]  /*6c00*/  LDG.E.U16 R152, [R152.64] ;  /* 0x0000000698987981 */ /* 0x000ea8000c1e1500 */
[----:B------:R-:W-:Y:S06]  /*6c10*/  BAR.SYNC.DEFER_BLOCKING 0x0 ;  /* 0x0000000000007b1d */ /* 0x000fec0000010000 */
[----:B------:R-:W-:Y:S04]  /*6c20*/  STS.U16 [R11], R173 ;  /* 0x000000ad0b007388 */ /* 0x000fe80000000400 */
        /* <DEDUP_REMOVED lines=30> */
[----:B------:R0:W-:Y:S04]  /*6e10*/  STS.U16 [R210+0x7300], R194 ;  /* 0x007300c2d2007388 */ /* 0x0001e80000000400 */
        /* <DEDUP_REMOVED lines=8> */
[----:B0-----:R-:W-:-:S03]  /*6ea0*/  LOP3.LUT R210, R11, 0x30, RZ, 0x3c, !PT ;  /* 0x000000300bd27812 */ /* 0x001fc600078e3cff */
        /* <DEDUP_REMOVED lines=16> */
[----:B------:R-:W-:-:S03]  /*6fb0*/  LOP3.LUT R22, R11, 0x40, RZ, 0x3c, !PT ;  /* 0x000000400b167812 */ /* 0x000fc600078e3cff */
        /* <DEDUP_REMOVED lines=41> */
[----:B-----5:R0:W-:Y:S04]  /*7250*/  STS.U16 [R2+0x7b00], R204 ;  /* 0x007b00cc02007388 */ /* 0x0201e80000000400 */
        /* <DEDUP_REMOVED lines=14> */
[----:B----4-:R-:W-:Y:S04]  /*7340*/  STS.U16 [R22+0x6d00], R200 ;  /* 0x006d00c816007388 */ /* 0x010fe80000000400 */
[----:B---3--:R-:W-:Y:S04]  /*7350*/  STS.U16 [R22+0x7c00], R206 ;  /* 0x007c00ce16007388 */ /* 0x008fe80000000400 */
[----:B--2---:R-:W-:Y:S04]  /*7360*/  STS.U16 [R22+0x7d00], R207 ;  /* 0x007d00cf16007388 */ /* 0x004fe80000000400 */
        /* <DEDUP_REMOVED lines=16> */
[----:B------:R-:W-:Y:S01]  /*7470*/  BAR.SYNC.DEFER_BLOCKING 0x0 ;  /* 0x0000000000007b1d */ /* 0x000fe20000010000 */
[----:B0-----:R-:W-:-:S05]  /*7480*/  LOP3.LUT R2, R10, 0x20, RZ, 0x3c, !PT ;  /* 0x000000200a027812 */ /* 0x001fca00078e3cff */
[----:B------:R-:W2:Y:S01]  /*7490*/  LDL.64 R142, [R1+0x290] ;  /* 0x00029000018e7983 */ /* 0x000ea20000100a00 */
[----:B------:R-:W-:-:S03]  /*74a0*/  LOP3.LUT R132, R7, 0x40, RZ, 0x3c, !PT ;  /* 0x0000004007847812 */ /* 0x000fc600078e3cff */
[----:B------:R-:W0:Y:S04]  /*74b0*/  S2R R210, SR_TID.X ;  /* 0x0000000000d27919 */ /* 0x000e280000002100 */
[----:B------:R-:W3:Y:S04]  /*74c0*/  LDL.64 R140, [R1+0x270] ;  /* 0x00027000018c7983 */ /* 0x000ee80000100a00 */
[----:B------:R-:W4:Y:S04]  /*74d0*/  LDL.64 R136, [R1+0x250] ;  /* 0x0002500001887983 */ /* 0x000f280000100a00 */
[----:B------:R-:W5:Y:S04]  /*74e0*/  LDL.64 R134, [R1+0x2b0] ;  /* 0x0002b00001867983 */ /* 0x000f680000100a00 */
[----:B------:R-:W-:Y:S04]  /*74f0*/  LDSM.16.MT88.4 R112, [R10+0x8000] ;  /* 0x008000000a70783b */ /* 0x000fe80000004200 */
[----:B------:R-:W1:Y:S04]  /*7500*/  LDSM.16.M88.4 R116, [R7+0x4000] ;  /* 0x004000000774783b */ /* 0x000e680000000200 */
[----:B------:R-:W0:Y:S04]  /*7510*/  LDSM.16.MT88.4 R128, [R2+0x8000] ;  /* 0x008000000280783b */ /* 0x000e280000004200 */
[----:B------:R-:W0:Y:S04]  /*7520*/  LDSM.16.M88.4 R44, [R7] ;  /* 0x00000000072c783b */ /* 0x000e280000000200 */
[----:B------:R-:W0:Y:S04]  /*7530*/  LDSM.16.MT88.4 R20, [R10+0x8400] ;  /* 0x008400000a14783b */ /* 0x000e280000004200 */
[----:B------:R-:W0:Y:S04]  /*7540*/  LDSM.16.MT88.4 R24, [R2+0x8400] ;  /* 0x008400000218783b */ /* 0x000e280000004200 */
[----:B------:R-:W-:Y:S04]  /*7550*/  LDSM.16.MT88.4 R32, [R10+0x8800] ;  /* 0x008800000a20783b */ /* 0x000fe80000004200 */
[----:B------:R-:W0:Y:S04]  /*7560*/  LDSM.16.M88.4 R120, [R132+0x4000] ;  /* 0x004000008478783b */ /* 0x000e280000000200 */
[----:B------:R-:W0:Y:S04]  /*7570*/  LDSM.16.MT88.4 R124, [R2+0x8800] ;  /* 0x00880000027c783b */ /* 0x000e280000004200 */
[----:B------:R-:W0:Y:S04]  /*7580*/  LDSM.16.M88.4 R28, [R132] ;  /* 0x00000000841c783b */ /* 0x000e280000000200 */
[----:B------:R-:W2:Y:S01]  /*7590*/  LDL.64 R138, [R1+0x260] ;  /* 0x00026000018a7983 */ /* 0x000ea20000100a00 */
[-C--:B-1----:R-:W-:Y:S03]  /*75a0*/  HMMA.16816.F32 R36, R112, R116.reuse, RZ ;  /* 0x000000747024723c */ /* 0x082fe600000018ff */
[----:B------:R-:W2:Y:S04]  /*75b0*/  LDL.64 R158, [R1+0x220] ;  /* 0x00022000019e7983 */ /* 0x000ea80000100a00 */
[----:B------:R-:W2:Y:S01]  /*75c0*/  LDL.64 R146, [R1+0x200] ;  /* 0x0002000001927983 */ /* 0x000ea20000100a00 */
[----:B0-----:R-:W-:Y:S03]  /*75d0*/  HMMA.16816.F32 R40, R128, R116, RZ ;  /* 0x000000748028723c */ /* 0x001fe600000018ff */
[----:B------:R-:W2:Y:S04]  /*75e0*/  LDL.64 R148, [R1+0x210] ;  /* 0x0002100001947983 */ /* 0x000ea80000100a00 */
[----:B------:R-:W2:Y:S01]  /*75f0*/  LDL.64 R144, [R1+0x208] ;  /* 0x0002080001907983 */ /* 0x000ea20000100a00 */
[-C--:B------:R-:W-:Y:S03]  /*7600*/  HMMA.16816.F32 R112, R112, R44.reuse, RZ ;  /* 0x0000002c7070723c */ /* 0x080fe600000018ff */
[----:B------:R-:W2:Y:S04]  /*7610*/  LDL.64 R150, [R1+0x1f0] ;  /* 0x0001f00001967983 */ /* 0x000ea80000100a00 */
[----:B------:R-:W2:Y:S01]  /*7620*/  LDL.64 R160, [R1+0x1b8] ;  /* 0x0001b80001a07983 */ /* 0x000ea20000100a00 */
[----:B------:R-:W-:Y:S03]  /*7630*/  HMMA.16816.F32 R128, R128, R44, RZ ;  /* 0x0000002c8080723c */ /* 0x000fe600000018ff */
[----:B------:R-:W2:Y:S05]  /*7640*/  LDL.64 R162, [R1+0x1b0] ;  /* 0x0001b00001a27983 */ /* 0x000eaa0000100a00 */
[-C--:B------:R-:W-:Y:S08]  /*7650*/  HMMA.16816.F32 R36, R20, R118.reuse, R36 ;  /* 0x000000761424723c */ /* 0x080ff00000001824 */
[----:B------:R-:W-:Y:S01]  /*7660*/  HMMA.16816.F32 R116, R24, R118, R40 ;  /* 0x000000761874723c */ /* 0x000fe20000001828 */
[----:B------:R-:W0:Y:S07]  /*7670*/  LDSM.16.MT88.4 R40, [R10+0x8c00] ;  /* 0x008c00000a28783b */ /* 0x000e2e0000004200 */
[-C--:B------:R-:W-:Y:S01]  /*7680*/  HMMA.16816.F32 R112, R20, R46.reuse, R112 ;  /* 0x0000002e1470723c */ /* 0x080fe20000001870 */
[----:B------:R-:W1:Y:S07]  /*7690*/  LDSM.16.MT88.4 R20, [R2+0x8c00] ;  /* 0x008c00000214783b */ /* 0x000e6e0000004200 */
[----:B------:R-:W-:Y:S01]  /*76a0*/  HMMA.16816.F32 R44, R24, R46, R128 ;  /* 0x0000002e182c723c */ /* 0x000fe20000001880 */
[----:B------:R-:W-:Y:S04]  /*76b0*/  LDSM.16.MT88.4 R24, [R10+0x9000] ;  /* 0x009000000a18783b */ /* 0x000fe80000004200 */
[----:B------:R-:W1:Y:S03]  /*76c0*/  LDSM.16.M88.4 R128, [R7+0x4080] ;  /* 0x004080000780783b */ /* 0x000e660000000200 */
[-C--:B------:R-:W-:Y:S08]  /*76d0*/  HMMA.16816.F32 R36, R32, R120.reuse, R36 ;  /* 0x000000782024723c */ /* 0x080ff00000001824 */
[----:B------:R-:W-:Y:S08]  /*76e0*/  HMMA.16816.F32 R116, R124, R120, R116 ;  /* 0x000000787c74723c */ /* 0x000ff00000001874 */
[-C--:B------:R-:W-:Y:S01]  /*76f0*/  HMMA.16816.F32 R32, R32, R28.reuse, R112 ;  /* 0x0000001c2020723c */ /* 0x080fe20000001870 */
[----:B------:R-:W1:Y:S07]  /*7700*/  LDSM.16.MT88.4 R112, [R2+0x9000] ;  /* 0x009000000270783b */ /* 0x000e6e0000004200 */
[----:B------:R-:W-:Y:S01]  /*7710*/  HMMA.16816.F32 R124, R124, R28, R44 ;  /* 0x0000001c7c7c723c */ /* 0x000fe2000000182c */
[----:B------:R-:W1:Y:S07]  /*7720*/  LDSM.16.M88.4 R44, [R7+0x80] ;  /* 0x00008000072c783b */ /* 0x000e6e0000000200 */
[-C--:B0-----:R-:W-:Y:S08]  /*7730*/  HMMA.16816.F32 R36, R40, R122.reuse, R36 ;  /* 0x0000007a2824723c */ /* 0x081ff00000001824 */
[----:B-1----:R-:W-:Y:S01]  /*7740*/  HMMA.16816.F32 R120, R20, R122, R116 ;  /* 0x0000007a1478723c */ /* 0x002fe20000001874 */
        /* <DEDUP_REMOVED lines=23> */
[----:B------:R-:W3:Y:S07]  /*78c0*/  LDSM.16.MT88.4 R24, [R2+0xa000] ;  /* 0x00a000000218783b */ /* 0x000eee0000004200 */
[----:B------:R-:W-:Y:S01]  /*78d0*/  HMMA.16816.F32 R32, R32, R20, R40 ;  /* 0x000000142020723c */ /* 0x000fe20000001828 */
[----:B------:R-:W3:Y:S07]  /*78e0*/  LDSM.16.M88.4 R40, [R7+0x100] ;  /* 0x000100000728783b */ /* 0x000eee0000000200 */
        /* <DEDUP_REMOVED lines=9> */
[----:B---3--:R-:W-:Y:S08]  /*7980*/  HMMA.16816.F32 R128, R24, R112, R128 ;  /* 0x000000701880723c */ /* 0x008ff00000001880 */
[-C--:B------:R-:W-:Y:S01]  /*7990*/  HMMA.16816.F32 R44, R44, R40.reuse, R28 ;  /* 0x000000282c2c723c */ /* 0x080fe2000000181c */
[----:B------:R-:W3:Y:S07]  /*79a0*/  LDSM.16.MT88.4 R28, [R2+0xa800] ;  /* 0x00a80000021c783b */ /* 0x000eee0000004200 */
[----:B------:R-:W-:Y:S01]  /*79b0*/  HMMA.16816.F32 R32, R24, R40, R32 ;  /* 0x000000281820723c */ /* 0x000fe20000001820 */
[----:B------:R-:W2:Y:S07]  /*79c0*/  LDSM.16.M88.4 R24, [R132+0x100] ;  /* 0x000100008418783b */ /* 0x000eae0000000200 */
        /* <DEDUP_REMOVED lines=10> */
[-C--:B--2---:R-:W-:Y:S01]  /*7a70*/  HMMA.16816.F32 R124, R20, R24.reuse, R124 ;  /* 0x00000018147c723c */ /* 0x084fe2000000187c */
[----:B------:R-:W2:Y:S07]  /*7a80*/  LDSM.16.MT88.4 R20, [R2+0xb000] ;  /* 0x00b000000214783b */ /* 0x000eae0000004200 */
        /* <DEDUP_REMOVED lines=11> */
[----:B--2---:R-:W-:Y:S08]  /*7b40*/  HMMA.16816.F32 R128, R20, R120, R128 ;  /* 0x000000781480723c */ /* 0x004ff00000001880 */
[-C--:B---3--:R-:W-:Y:S01]  /*7b50*/  HMMA.16816.F32 R124, R40, R28.reuse, R124 ;  /* 0x0000001c287c723c */ /* 0x088fe2000000187c */
[----:B------:R-:W2:Y:S07]  /*7b60*/  LDSM.16.MT88.4 R40, [R2+0xb800] ;  /* 0x00b800000228783b */ /* 0x000eae0000004200 */
[----:B------:R-:W-:Y:S01]  /*7b70*/  HMMA.16816.F32 R32, R20, R28, R32 ;  /* 0x0000001c1420723c */ /* 0x000fe20000001820 */
[----:B------:R3:W2:Y:S07]  /*7b80*/  LDSM.16.M88.4 R20, [R132+0x180] ;  /* 0x000180008414783b */ /* 0x0006ae0000000200 */
[-C--:B0-----:R-:W-:Y:S01]  /*7b90*/  HMMA.16816.F32 R36, R116, R122.reuse, R36 ;  /* 0x0000007a7424723c */ /* 0x081fe20000001824 */
[C---:B------:R-:W-:Y:S01]  /*7ba0*/  SHF.L.U32 R3, R210.reuse, 0x1, RZ ;  /* 0x00000001d2037819 */ /* 0x040fe200000006ff */
[----:B---3--:R-:W3:Y:S06]  /*7bb0*/  LDL.64 R132, [R1+0x2a0] ;  /* 0x0002a00001847983 */ /* 0x008eec0000100a00 */
[----:B-1----:R-:W-:Y:S01]  /*7bc0*/  HMMA.16816.F32 R128, R112, R122, R128 ;  /* 0x0000007a7080723c */ /* 0x002fe20000001880 */
[----:B------:R-:W0:Y:S07]  /*7bd0*/  LDSM.16.MT88.4 R120, [R10+0xbc00] ;  /* 0x00bc00000a78783b */ /* 0x000e2e0000004200 */
[-C--:B------:R-:W-:Y:S01]  /*7be0*/  HMMA.16816.F32 R124, R116, R30.reuse, R124 ;  /* 0x0000001e747c723c */ /* 0x080fe2000000187c */
[----:B------:R1:W0:Y:S07]  /*7bf0*/  LDSM.16.MT88.4 R116, [R2+0xbc00] ;  /* 0x00bc00000274783b */ /* 0x00022e0000004200 */
[----:B------:R-:W-:Y:S08]  /*7c00*/  HMMA.16816.F32 R32, R112, R30, R32 ;  /* 0x0000001e7020723c */ /* 0x000ff00000001820 */
[-C--:B------:R-:W-:Y:S08]  /*7c10*/  HMMA.16816.F32 R36, R24, R44.reuse, R36 ;  /* 0x0000002c1824723c */ /* 0x080ff00000001824 */
[----:B--2---:R-:W-:Y:S08]  /*7c20*/  HMMA.16816.F32 R128, R40, R44, R128 ;  /* 0x0000002c2880723c */ /* 0x004ff00000001880 */
[----:B------:R-:W-:Y:S01]  /*7c30*/  HMMA.16816.F32 R124, R24, R20, R124 ;  /* 0x00000014187c723c */ /* 0x000fe2000000187c */
[----:B------:R-:W-:Y:S01]  /*7c40*/  LOP3.LUT R3, R3, 0x6, RZ, 0xc0, !PT ;  /* 0x0000000603037812 */ /* 0x000fe200078ec0ff */
[----:B------:R-:W2:Y:S01]  /*7c50*/  LDL.64 R112, [R1+0x3f8] ;  /* 0x0003f80001707983 */ /* 0x000ea20000100a00 */
[----:B-1----:R-:W-:-:S02]  /*7c60*/  LOP3.LUT R2, R210, 0x60, RZ, 0xc0, !PT ;  /* 0x00000060d2027812 */ /* 0x002fc400078ec0ff */
[----:B------:R-:W-:Y:S01]  /*7c70*/  LOP3.LUT R224, R210, 0x1c, RZ, 0xc0, !PT ;  /* 0x0000001cd2e07812 */ /* 0x000fe200078ec0ff */
[----:B------:R-:W2:Y:S02]  /*7c80*/  LDL.64 R44, [R1+0x3c8] ;  /* 0x0003c800012c7983 */ /* 0x000ea40000100a00 */
[----:B------:R-:W-:Y:S02]  /*7c90*/  HMMA.16816.F32 R32, R40, R20, R32 ;  /* 0x000000142820723c */ /* 0x000fe40000001820 */
[----:B------:R-:W2:Y:S06]  /*7ca0*/  LDL.64 R114, [R1+0x3a8] ;  /* 0x0003a80001727983 */ /* 0x000eac0000100a00 */
[-C--:B0-----:R-:W-:Y:S08]  /*7cb0*/  HMMA.16816.F32 R36, R120, R46.reuse, R36 ;  /* 0x0000002e7824723c */ /* 0x081ff00000001824 */
[----:B------:R-:W-:Y:S08]  /*7cc0*/  HMMA.16816.F32 R128, R116, R46, R128 ;  /* 0x0000002e7480723c */ /* 0x000ff00000001880 */
[----:B------:R-:W-:Y:S01]  /*7cd0*/  HMMA.16816.F32 R124, R120, R22, R124 ;  /* 0x00000016787c723c */ /* 0x000fe2000000187c */
[----:B------:R-:W-:Y:S01]  /*7ce0*/  LEA.HI R2, R2, R3, RZ, 0x1e ;  /* 0x0000000302027211 */ /* 0x000fe200078ff0ff */
[----:B------:R-:W2:Y:S01]  /*7cf0*/  LDL.64 R46, [R1+0x3f0] ;  /* 0x0003f000012e7983 */ /* 0x000ea20000100a00 */
[----:B------:R-:W-:-:S03]  /*7d00*/  LOP3.LUT R41, R210, 0x7f, RZ, 0xc0, !PT ;  /* 0x0000007fd2297812 */ /* 0x000fc600078ec0ff */
[----:B------:R-:W2:Y:S02]  /*7d10*/  LDL.64 R42, [R1+0x3e8] ;  /* 0x0003e800012a7983 */ /* 0x000ea40000100a00 */
[----:B------:R-:W-:Y:S01]  /*7d20*/  HMMA.16816.F32 R32, R116, R22, R32 ;  /* 0x000000167420723c */ /* 0x000fe20000001820 */
[----:B------:R-:W-:Y:S01]  /*7d30*/  IADD3 R2, R2, UR4, RZ ;  /* 0x0000000402027c10 */ /* 0x000fe2000fffe0ff */
[----:B------:R-:W-:Y:S01]  /*7d40*/  FMUL R36, R36, c[0x0][0x188] ;  /* 0x0000620024247a20 */ /* 0x000fe20000400000 */
[----:B------:R-:W2:Y:S02]  /*7d50*/  LDL.64 R118, [R1+0x3d8] ;  /* 0x0003d80001767983 */ /* 0x000ea40000100a00 */
[----:B------:R-:W-:Y:S01]  /*7d60*/  IADD3 R3, R2, 0x20, RZ ;  /* 0x0000002002037810 */ /* 0x000fe20007ffe0ff */
[----:B------:R-:W-:Y:S02]  /*7d70*/  FMUL R4, R38, c[0x0][0x188] ;  /* 0x0000620026047a20 */ /* 0x000fe40000400000 */
[----:B------:R-:W-:Y:S01]  /*7d80*/  FMUL R5, R128, c[0x0][0x188] ;  /* 0x0000620080057a20 */ /* 0x000fe20000400000 */
[-C--:B------:R-:W-:Y:S01]  /*7d90*/  ISETP.GE.AND P2, PT, R13, R3.reuse, PT ;  /* 0x000000030d00720c */ /* 0x080fe20003f46270 */
[----:B------:R-:W-:Y:S01]  /*7da0*/  FMUL R18, R130, c[0x0][0x188] ;  /* 0x0000620082127a20 */ /* 0x000fe20000400000 */
[-C--:B------:R-:W-:Y:S01]  /*7db0*/  ISETP.GE.AND P3, PT, R14, R3.reuse, PT ;  /* 0x000000030e00720c */ /* 0x080fe20003f66270 */
[----:B------:R-:W-:Y:S01]  /*7dc0*/  FMUL R26, R37, c[0x0][0x188] ;  /* 0x00006200251a7a20 */ /* 0x000fe20000400000 */
[-C--:B------:R-:W-:Y:S01]  /*7dd0*/  ISETP.GE.AND P4, PT, R15, R3.reuse, PT ;  /* 0x000000030f00720c */ /* 0x080fe20003f86270 */
[----:B------:R-:W-:Y:S01]  /*7de0*/  FMUL R28, R39, c[0x0][0x188] ;  /* 0x00006200271c7a20 */ /* 0x000fe20000400000 */
[----:B------:R-:W-:Y:S01]  /*7df0*/  ISETP.GE.AND P5, PT, R16, R3, PT ;  /* 0x000000031000720c */ /* 0x000fe20003fa6270 */
[----:B------:R-:W-:Y:S01]  /*7e00*/  FMUL R17, R124, c[0x0][0x188] ;  /* 0x000062007c117a20 */ /* 0x000fe20000400000 */
[-C--:B------:R-:W-:Y:S01]  /*7e10*/  ISETP.GE.AND P6, PT, R13, R2.reuse, PT ;  /* 0x000000020d00720c */ /* 0x080fe20003fc6270 */
[----:B------:R-:W-:Y:S01]  /*7e20*/  FMUL R24, R125, c[0x0][0x188] ;  /* 0x000062007d187a20 */ /* 0x000fe20000400000 */
[-C--:B------:R-:W-:Y:S01]  /*7e30*/  ISETP.GT.AND P1, PT, R13, R2.reuse, PT ;  /* 0x000000020d00720c */ /* 0x080fe20003f24270 */
[----:B------:R-:W-:Y:S01]  /*7e40*/  FMUL R20, R126, c[0x0][0x188] ;  /* 0x000062007e147a20 */ /* 0x000fe20000400000 */
[----:B------:R-:W-:Y:S01]  /*7e50*/  FSEL R3, R36, -INF , P2 ;  /* 0xff80000024037808 */ /* 0x000fe20001000000 */
[----:B------:R-:W-:Y:S01]  /*7e60*/  FMUL R23, R127, c[0x0][0x188] ;  /* 0x000062007f177a20 */ /* 0x000fe20000400000 */
[----:B------:R-:W-:Y:S01]  /*7e70*/  FSEL R4, R4, -INF , P3 ;  /* 0xff80000004047808 */ /* 0x000fe20001800000 */
[----:B------:R-:W-:Y:S01]  /*7e80*/  FMUL R22, R32, c[0x0][0x188] ;  /* 0x0000620020167a20 */ /* 0x000fe20000400000 */
[CC--:B------:R-:W-:Y:S01]  /*7e90*/  ISETP.GE.AND P2, PT, R14.reuse, R2.reuse, PT ;  /* 0x000000020e00720c */ /* 0x0c0fe20003f46270 */
[----:B------:R-:W-:Y:S01]  /*7ea0*/  FMUL R19, R33, c[0x0][0x188] ;  /* 0x0000620021137a20 */ /* 0x000fe20000400000 */
[-C--:B------:R-:W-:Y:S01]  /*7eb0*/  ISETP.GT.AND P3, PT, R14, R2.reuse, PT ;  /* 0x000000020e00720c */ /* 0x080fe20003f64270 */
[----:B------:R-:W-:Y:S01]  /*7ec0*/  FMUL R32, R34, c[0x0][0x188] ;  /* 0x0000620022207a20 */ /* 0x000fe20000400000 */
[----:B------:R-:W-:Y:S01]  /*7ed0*/  FSEL R5, R5, -INF , P4 ;  /* 0xff80000005057808 */ /* 0x000fe20002000000 */
[----:B------:R-:W-:Y:S01]  /*7ee0*/  FMUL R31, R35, c[0x0][0x188] ;  /* 0x00006200231f7a20 */ /* 0x000fe20000400000 */
[----:B------:R-:W-:Y:S01]  /*7ef0*/  FSEL R18, R18, -INF , P5 ;  /* 0xff80000012127808 */ /* 0x000fe20002800000 */
[----:B------:R-:W-:Y:S01]  /*7f00*/  FMUL R29, R129, c[0x0][0x188] ;  /* 0x00006200811d7a20 */ /* 0x000fe20000400000 */
[-C--:B------:R-:W-:Y:S01]  /*7f10*/  ISETP.GE.AND P4, PT, R15, R2.reuse, PT ;  /* 0x000000020f00720c */ /* 0x080fe20003f86270 */
[----:B------:R-:W-:Y:S01]  /*7f20*/  FMUL R21, R131, c[0x0][0x188] ;  /* 0x0000620083157a20 */ /* 0x000fe20000400000 */
[----:B------:R-:W-:Y:S01]  /*7f30*/  ISETP.GT.AND P5, PT, R15, R2, PT ;  /* 0x000000020f00720c */ /* 0x000fe20003fa4270 */
[----:B------:R-:W2:Y:S01]  /*7f40*/  LDL.64 R126, [R1+0x3e0] ;  /* 0x0003e000017e7983 */ /* 0x000ea20000100a00 */
[----:B------:R-:W-:-:S02]  /*7f50*/  FSEL R17, R17, -INF , P6 ;  /* 0xff80000011117808 */ /* 0x000fc40003000000 */
[----:B------:R-:W-:Y:S01]  /*7f60*/  FSEL R24, R24, -INF , P1 ;  /* 0xff80000018187808 */ /* 0x000fe20000800000 */
[----:B------:R-:W2:Y:S01]  /*7f70*/  LDL.64 R116, [R1+0x3d0] ;  /* 0x0003d00001747983 */ /* 0x000ea20000100a00 */
[CC--:B------:R-:W-:Y:S02]  /*7f80*/  ISETP.GE.AND P6, PT, R16.reuse, R2.reuse, PT ;  /* 0x000000021000720c */ /* 0x0c0fe40003fc6270 */
[----:B------:R-:W-:Y:S01]  /*7f90*/  ISETP.GT.AND P1, PT, R16, R2, PT ;  /* 0x000000021000720c */ /* 0x000fe20003f24270 */
[----:B------:R-:W2:Y:S01]  /*7fa0*/  LDL.64 R130, [R1+0x3c0] ;  /* 0x0003c00001827983 */ /* 0x000ea20000100a00 */
[----:B------:R-:W-:Y:S02]  /*7fb0*/  IADD3 R2, R2, 0x21, RZ ;  /* 0x0000002102027810 */ /* 0x000fe40007ffe0ff */
[----:B------:R-:W-:Y:S01]  /*7fc0*/  FSEL R20, R20, -INF , P2 ;  /* 0xff80000014147808 */ /* 0x000fe20001000000 */
[----:B------:R-:W2:Y:S01]  /*7fd0*/  LDL.64 R124, [R1+0x3b8] ;  /* 0x0003b800017c7983 */ /* 0x000ea20000100a00 */
[----:B------:R-:W-:-:S02]  /*7fe0*/  FSEL R23, R23, -INF , P3 ;  /* 0xff80000017177808 */ /* 0x000fc40001800000 */
[----:B------:R-:W-:Y:S01]  /*7ff0*/  FSEL R22, R22, -INF , P4 ;  /* 0xff80000016167808 */ /* 0x000fe20002000000 */
[----:B------:R-:W2:Y:S01]  /*8000*/  LDL.64 R122, [R1+0x3b0] ;  /* 0x0003b000017a7983 */ /* 0x000ea20000100a00 */
[----:B------:R-:W-:Y:S02]  /*8010*/  FSEL R19, R19, -INF , P5 ;  /* 0xff80000013137808 */ /* 0x000fe40002800000 */
[----:B------:R-:W-:Y:S01]  /*8020*/  FSEL R32, R32, -INF , P6 ;  /* 0xff80000020207808 */ /* 0x000fe20003000000 */
[----:B------:R-:W2:Y:S01]  /*8030*/  LDL.64 R120, [R1+0x390] ;  /* 0x0003900001787983 */ /* 0x000ea20000100a00 */
[----:B------:R-:W-:Y:S02]  /*8040*/  FSEL R31, R31, -INF , P1 ;  /* 0xff8000001f1f7808 */ /* 0x000fe40000800000 */
[----:B------:R-:W-:Y:S01]  /*8050*/  ISETP.GE.AND P2, PT, R13, R2, PT ;  /* 0x000000020d00720c */ /* 0x000fe20003f46270 */
[----:B------:R-:W2:Y:S01]  /*8060*/  LDL.64 R128, [R1+0x3a0] ;  /* 0x0003a00001807983 */ /* 0x000ea20000100a00 */
[----:B------:R-:W-:-:S02]  /*8070*/  FMNMX R33, R17, R24, !PT ;  /* 0x0000001811217209 */ /* 0x000fc40007800000 */
[-C--:B------:R-:W-:Y:S02]  /*8080*/  ISETP.GE.AND P3, PT, R14, R2.reuse, PT ;  /* 0x000000020e00720c */ /* 0x080fe40003f66270 */
[----:B------:R-:W-:Y:S02]  /*8090*/  FMNMX R34, R20, R23, !PT ;  /* 0x0000001714227209 */ /* 0x000fe40007800000 */
[-C--:B------:R-:W-:Y:S02]  /*80a0*/  ISETP.GE.AND P4, PT, R15, R2.reuse, PT ;  /* 0x000000020f00720c */ /* 0x080fe40003f86270 */
[----:B------:R-:W-:Y:S02]  /*80b0*/  FMNMX R27, R22, R19, !PT ;  /* 0x00000013161b7209 */ /* 0x000fe40007800000 */
[----:B------:R-:W-:Y:S02]  /*80c0*/  ISETP.GE.AND P5, PT, R16, R2, PT ;  /* 0x000000021000720c */ /* 0x000fe40003fa6270 */
[----:B------:R-:W-:-:S02]  /*80d0*/  FMNMX R25, R32, R31, !PT ;  /* 0x0000001f20197209 */ /* 0x000fc40007800000 */
[----:B------:R-:W-:Y:S02]  /*80e0*/  FSEL R26, R26, -INF , P2 ;  /* 0xff8000001a1a7808 */ /* 0x000fe40001000000 */
[----:B------:R-:W-:Y:S02]  /*80f0*/  FMNMX R33, R3, R33, !PT ;  /* 0x0000002103217209 */ /* 0x000fe40007800000 */
[----:B------:R-:W-:Y:S02]  /*8100*/  FSEL R28, R28, -INF , P3 ;  /* 0xff8000001c1c7808 */ /* 0x000fe40001800000 */
[----:B------:R-:W-:Y:S02]  /*8110*/  FMNMX R34, R4, R34, !PT ;  /* 0x0000002204227209 */ /* 0x000fe40007800000 */
[----:B------:R-:W-:Y:S02]  /*8120*/  FSEL R29, R29, -INF , P4 ;  /* 0xff8000001d1d7808 */ /* 0x000fe40002000000 */
[----:B------:R-:W-:-:S02]  /*8130*/  FMNMX R27, R5, R27, !PT ;  /* 0x0000001b051b7209 */ /* 0x000fc40007800000 */
[----:B------:R-:W-:Y:S02]  /*8140*/  FSEL R21, R21, -INF , P5 ;  /* 0xff80000015157808 */ /* 0x000fe40002800000 */
[----:B------:R-:W-:Y:S02]  /*8150*/  FMNMX R25, R18, R25, !PT ;  /* 0x0000001912197209 */ /* 0x000fe40007800000 */
[----:B------:R-:W-:Y:S02]  /*8160*/  FMNMX R33, R26, R33, !PT ;  /* 0x000000211a217209 */ /* 0x000fe40007800000 */
[----:B------:R-:W-:Y:S02]  /*8170*/  FMNMX R34, R28, R34, !PT ;  /* 0x000000221c227209 */ /* 0x000fe40007800000 */
[----:B------:R-:W-:Y:S02]  /*8180*/  FMNMX R27, R29, R27, !PT ;  /* 0x0000001b1d1b7209 */ /* 0x000fe40007800000 */
[----:B------:R-:W-:Y:S01]  /*8190*/  FMNMX R25, R21, R25, !PT ;  /* 0x0000001915197209 */ /* 0x000fe20007800000 */
[----:B------:R-:W0:Y:S04]  /*81a0*/  SHFL.BFLY PT, R35, R33, 0x2, 0x1f ;  /* 0x0c401f0021237f89 */ /* 0x000e2800000e0000 */
[----:B------:R-:W1:Y:S04]  /*81b0*/  SHFL.BFLY PT, R36, R34, 0x2, 0x1f ;  /* 0x0c401f0022247f89 */ /* 0x000e6800000e0000 */
[----:B------:R-:W4:Y:S04]  /*81c0*/  SHFL.BFLY PT, R30, R27, 0x2, 0x1f ;  /* 0x0c401f001b1e7f89 */ /* 0x000f2800000e0000 */
[----:B------:R-:W5:Y:S01]  /*81d0*/  SHFL.BFLY PT, R2, R25, 0x2, 0x1f ;  /* 0x0c401f0019027f89 */ /* 0x000f6200000e0000 */
[----:B0-----:R-:W-:-:S02]  /*81e0*/  FMNMX R35, R33, R35, !PT ;  /* 0x0000002321237209 */ /* 0x001fc40007800000 */
[----:B-1----:R-:W-:Y:S02]  /*81f0*/  FMNMX R36, R34, R36, !PT ;  /* 0x0000002422247209 */ /* 0x002fe40007800000 */
[----:B----4-:R-:W-:Y:S02]  /*8200*/  FMNMX R30, R27, R30, !PT ;  /* 0x0000001e1b1e7209 */ /* 0x010fe40007800000 */
[----:B-----5:R-:W-:Y:S01]  /*8210*/  FMNMX R2, R25, R2, !PT ;  /* 0x0000000219027209 */ /* 0x020fe20007800000 */
[----:B------:R-:W0:Y:S04]  /*8220*/  SHFL.BFLY PT, R27, R36, 0x1, 0x1f ;  /* 0x0c201f00241b7f89 */ /* 0x000e2800000e0000 */
[----:B------:R-:W1:Y:S04]  /*8230*/  SHFL.BFLY PT, R25, R35, 0x1, 0x1f ;  /* 0x0c201f0023197f89 */ /* 0x000e6800000e0000 */
[----:B------:R-:W4:Y:S04]  /*8240*/  SHFL.BFLY PT, R33, R30, 0x1, 0x1f ;  /* 0x0c201f001e217f89 */ /* 0x000f2800000e0000 */
[----:B------:R-:W5:Y:S01]  /*8250*/  SHFL.BFLY PT, R34, R2, 0x1, 0x1f ;  /* 0x0c201f0002227f89 */ /* 0x000f6200000e0000 */
[----:B0-----:R-:W-:-:S02]  /*8260*/  FMNMX R27, R36, R27, !PT ;  /* 0x0000001b241b7209 */ /* 0x001fc40007800000 */
[----:B-1----:R-:W-:Y:S01]  /*8270*/  FMNMX R25, R35, R25, !PT ;  /* 0x0000001923197209 */ /* 0x002fe20007800000 */
[----:B------:R-:W-:Y:S01]  /*8280*/  BAR.SYNC.DEFER_BLOCKING 0x0 ;  /* 0x0000000000007b1d */ /* 0x000fe20000010000 */
[----:B----4-:R-:W-:Y:S02]  /*8290*/  FMNMX R33, R30, R33, !PT ;  /* 0x000000211e217209 */ /* 0x010fe40007800000 */
[----:B-----5:R-:W-:-:S03]  /*82a0*/  FMNMX R34, R2, R34, !PT ;  /* 0x0000002202227209 */ /* 0x020fc60007800000 */
[----:B------:R-:W-:Y:S04]  /*82b0*/  @!P0 STS [R248], R25 ;  /* 0x00000019f8008388 */ /* 0x000fe80000000800 */
[----:B------:R-:W-:Y:S04]  /*82c0*/  @!P0 STS [R246], R27 ;  /* 0x0000001bf6008388 */ /* 0x000fe80000000800 */
[----:B------:R-:W-:Y:S04]  /*82d0*/  @!P0 STS [R244], R33 ;  /* 0x00000021f4008388 */ /* 0x000fe80000000800 */
[----:B------:R-:W-:Y:S04]  /*82e0*/  @!P0 STS [R242], R34 ;  /* 0x00000022f2008388 */ /* 0x000fe80000000800 */
[----:B------:R-:W-:Y:S06]  /*82f0*/  BAR.SYNC.DEFER_BLOCKING 0x0 ;  /* 0x0000000000007b1d */ /* 0x000fec0000010000 */
[----:B------:R-:W0:Y:S04]  /*8300*/  LDS R2, [R41.X4] ;  /* 0x0000000029027984 */ /* 0x000e280000004800 */
[----:B0-----:R-:W0:Y:S02]  /*8310*/  SHFL.BFLY PT, R25, R2, 0x2, 0x1f ;  /* 0x0c401f0002197f89 */ /* 0x001e2400000e0000 */
[----:B0-----:R-:W-:-:S05]  /*8320*/  FMNMX R25, R2, R25, !PT ;  /* 0x0000001902197209 */ /* 0x001fca0007800000 */
[----:B------:R-:W0:Y:S02]  /*8330*/  SHFL.BFLY PT, R2, R25, 0x1, 0x1f ;  /* 0x0c201f0019027f89 */ /* 0x000e2400000e0000 */
[----:B0-----:R-:W-:-:S05]  /*8340*/  FMNMX R2, R25, R2, !PT ;  /* 0x0000000219027209 */ /* 0x001fca0007800000 */
[----:B------:R-:W-:Y:S04]  /*8350*/  @!P0 STS [R41.X4], R2 ;  /* 0x0000000229008388 */ /* 0x000fe80000004800 */
[----:B------:R-:W-:Y:S06]  /*8360*/  BAR.SYNC.DEFER_BLOCKING 0x0 ;  /* 0x0000000000007b1d */ /* 0x000fec0000010000 */
[----:B------:R-:W0:Y:S04]  /*8370*/  LDS R2, [R224.X4] ;  /* 0x00000000e0027984 */ /* 0x000e280000004800 */
[----:B------:R-:W1:Y:S04]  /*8380*/  LDS R27, [R240.X16] ;  /* 0x00000000f01b7984 */ /* 0x000e68000000c800 */
[----:B------:R-:W4:Y:S04]  /*8390*/  LDS R30, [R238.X16] ;  /* 0x00000000ee1e7984 */ /* 0x000f28000000c800 */
[----:B------:R-:W5:Y:S01]  /*83a0*/  LDS R33, [R236.X16] ;  /* 0x00000000ec217984 */ /* 0x000f62000000c800 */
[----:B0-----:R-:W-:-:S05]  /*83b0*/  FMNMX R2, R2, R217, !PT ;  /* 0x000000d902027209 */ /* 0x001fca0007800000 */
[--C-:B------:R-:W-:Y:S02]  /*83c0*/  FADD R24, R24, -R2.reuse ;  /* 0x8000000218187221 */ /* 0x100fe40000000000 */
[--C-:B------:R-:W-:Y:S02]  /*83d0*/  FADD R25, R17, -R2.reuse ;  /* 0x8000000211197221 */ /* 0x100fe40000000000 */
[----:B------:R-:W-:Y:S02]  /*83e0*/  FMUL R17, R24, 1.4426950216293334961 ;  /* 0x3fb8aa3b18117820 */ /* 0x000fe40000400000 */
[--C-:B------:R-:W-:Y:S01]  /*83f0*/  FADD R24, R3, -R2.reuse ;  /* 0x8000000203187221 */ /* 0x100fe20000000000 */
[----:B-1----:R-:W-:Y:S01]  /*8400*/  FMNMX R3, R27, R215, !PT ;  /* 0x000000d71b037209 */ /* 0x002fe20007800000 */
[----:B------:R-:W-:Y:S02]  /*8410*/  FADD R26, R26, -R2 ;  /* 0x800000021a1a7221 */ /* 0x000fe40000000000 */
[----:B------:R-:W-:-:S02]  /*8420*/  FMUL R24, R24, 1.4426950216293334961 ;  /* 0x3fb8aa3b18187820 */ /* 0x000fc40000400000 */
[--C-:B------:R-:W-:Y:S02]  /*8430*/  FADD R20, R20, -R3.reuse ;  /* 0x8000000314147221 */ /* 0x100fe40000000000 */
[----:B------:R-:W-:Y:S02]  /*8440*/  FADD R23, R23, -R3 ;  /* 0x8000000317177221 */ /* 0x000fe40000000000 */
[----:B------:R-:W-:Y:S01]  /*8450*/  FMUL R20, R20, 1.4426950216293334961 ;  /* 0x3fb8aa3b14147820 */ /* 0x000fe20000400000 */
[----:B------:R0:W-:Y:S02]  /*8460*/  MUFU.EX2 R27, R24 ;  /* 0x00000018001b7308 */ /* 0x0001e40000000800 */
[----:B0-----:R-:W-:-:S06]  /*8470*/  FMUL R24, R26, 1.4426950216293334961 ;  /* 0x3fb8aa3b1a187820 */ /* 0x001fcc0000400000 */
[----:B------:R0:W-:Y:S02]  /*8480*/  MUFU.EX2 R26, R20 ;  /* 0x00000014001a7308 */ /* 0x0001e40000000800 */
[----:B0-----:R-:W-:Y:S02]  /*8490*/  FMUL R20, R23, 1.4426950216293334961 ;  /* 0x3fb8aa3b17147820 */ /* 0x001fe40000400000 */
[--C-:B------:R-:W-:Y:S01]  /*84a0*/  FADD R23, R4, -R3.reuse ;  /* 0x8000000304177221 */ /* 0x100fe20000000000 */
[----:B----4-:R-:W-:Y:S01]  /*84b0*/  FMNMX R4, R30, R213, !PT ;  /* 0x000000d51e047209 */ /* 0x010fe20007800000 */
[----:B------:R-:W-:Y:S02]  /*84c0*/  FADD R30, R28, -R3 ;  /* 0x800000031c1e7221 */ /* 0x000fe40000000000 */
[----:B------:R-:W-:Y:S02]  /*84d0*/  FMUL R23, R23, 1.4426950216293334961 ;  /* 0x3fb8aa3b17177820 */ /* 0x000fe40000400000 */
[----:B------:R-:W-:-:S02]  /*84e0*/  FADD R22, R22, -R4 ;  /* 0x8000000416167221 */ /* 0x000fc40000000000 */
[----:B------:R0:W-:Y:S02]  /*84f0*/  MUFU.EX2 R28, R23 ;  /* 0x00000017001c7308 */ /* 0x0001e40000000800 */
[----:B------:R-:W-:Y:S02]  /*8500*/  FMUL R22, R22, 1.4426950216293334961 ;  /* 0x3fb8aa3b16167820 */ /* 0x000fe40000400000 */
[----:B0-----:R-:W-:-:S04]  /*8510*/  FMUL R23, R30, 1.4426950216293334961 ;  /* 0x3fb8aa3b1e177820 */ /* 0x001fc80000400000 */
[----:B------:R0:W-:Y:S02]  /*8520*/  MUFU.EX2 R30, R22 ;  /* 0x00000016001e7308 */ /* 0x0001e40000000800 */
[--C-:B0-----:R-:W-:Y:S01]  /*8530*/  FADD R22, R5, -R4.reuse ;  /* 0x8000000405167221 */ /* 0x101fe20000000000 */
[----:B-----5:R-:W-:Y:S01]  /*8540*/  FMNMX R5, R33, R211, !PT ;  /* 0x000000d321057209 */ /* 0x020fe20007800000 */
[--C-:B------:R-:W-:Y:S02]  /*8550*/  FADD R33, R29, -R4.reuse ;  /* 0x800000041d217221 */ /* 0x100fe40000000000 */
[----:B------:R-:W-:Y:S02]  /*8560*/  FMUL R22, R22, 1.4426950216293334961 ;  /* 0x3fb8aa3b16167820 */ /* 0x000fe40000400000 */
[----:B------:R-:W-:Y:S02]  /*8570*/  FADD R32, R32, -R5 ;  /* 0x8000000520207221 */ /* 0x000fe40000000000 */
[----:B------:R-:W-:Y:S01]  /*8580*/  FADD R19, R19, -R4 ;  /* 0x8000000413137221 */ /* 0x000fe20000000000 */
[----:B------:R0:W-:Y:S01]  /*8590*/  MUFU.EX2 R29, R22 ;  /* 0x00000016001d7308 */ /* 0x0001e20000000800 */
[----:B------:R-:W-:-:S02]  /*85a0*/  FMUL R32, R32, 1.4426950216293334961 ;  /* 0x3fb8aa3b20207820 */ /* 0x000fc40000400000 */
[----:B------:R-:W-:Y:S02]  /*85b0*/  FMUL R25, R25, 1.4426950216293334961 ;  /* 0x3fb8aa3b19197820 */ /* 0x000fe40000400000 */
[----:B------:R-:W-:Y:S02]  /*85c0*/  FMUL R19, R19, 1.4426950216293334961 ;  /* 0x3fb8aa3b13137820 */ /* 0x000fe40000400000 */
[----:B0-----:R-:W-:Y:S02]  /*85d0*/  FMUL R22, R33, 1.4426950216293334961 ;  /* 0x3fb8aa3b21167820 */ /* 0x001fe40000400000 */
[----:B------:R-:W-:Y:S02]  /*85e0*/  FADD R33, R31, -R5 ;  /* 0x800000051f217221 */ /* 0x000fe40000000000 */
[----:B------:R0:W-:Y:S02]  /*85f0*/  MUFU.EX2 R31, R32 ;  /* 0x00000020001f7308 */ /* 0x0001e40000000800 */
[----:B------:R-:W-:-:S02]  /*8600*/  FMUL R33, R33, 1.4426950216293334961 ;  /* 0x3fb8aa3b21217820 */ /* 0x000fc40000400000 */
[--C-:B------:R-:W-:Y:S02]  /*8610*/  FADD R21, R21, -R5.reuse ;  /* 0x8000000515157221 */ /* 0x100fe40000000000 */
[----:B0-----:R-:W-:Y:S02]  /*8620*/  FADD R32, R18, -R5 ;  /* 0x8000000512207221 */ /* 0x001fe40000000000 */
[----:B------:R-:W-:Y:S02]  /*8630*/  MUFU.EX2 R25, R25 ;  /* 0x0000001900197308 */ /* 0x000fe40000000800 */
[----:B------:R-:W-:-:S06]  /*8640*/  FMUL R32, R32, 1.4426950216293334961 ;  /* 0x3fb8aa3b20207820 */ /* 0x000fcc0000400000 */
[----:B------:R-:W0:Y:S01]  /*8650*/  MUFU.EX2 R17, R17 ;  /* 0x0000001100117308 */ /* 0x000e220000000800 */
[----:B------:R-:W-:-:S07]  /*8660*/  FMUL R21, R21, 1.4426950216293334961 ;  /* 0x3fb8aa3b15157820 */ /* 0x000fce0000400000 */
[----:B------:R-:W1:Y:S08]  /*8670*/  MUFU.EX2 R20, R20 ;  /* 0x0000001400147308 */ /* 0x000e700000000800 */
[----:B------:R-:W4:Y:S08]  /*8680*/  MUFU.EX2 R19, R19 ;  /* 0x0000001300137308 */ /* 0x000f300000000800 */
[----:B------:R-:W5:Y:S08]  /*8690*/  MUFU.EX2 R18, R33 ;  /* 0x0000002100127308 */ /* 0x000f700000000800 */
[----:B------:R-:W1:Y:S08]  /*86a0*/  MUFU.EX2 R32, R32 ;  /* 0x0000002000207308 */ /* 0x000e700000000800 */
[----:B------:R-:W2:Y:S01]  /*86b0*/  MUFU.EX2 R24, R24 ;  /* 0x0000001800187308 */ /* 0x000ea20000000800 */
[----:B0-----:R-:W-:-:S07]  /*86c0*/  FADD R37, R25, R17 ;  /* 0x0000001119257221 */ /* 0x001fce0000000000 */
[----:B------:R-:W0:Y:S01]  /*86d0*/  MUFU.EX2 R23, R23 ;  /* 0x0000001700177308 */ /* 0x000e220000000800 */
[----:B-1----:R-:W-:-:S07]  /*86e0*/  FADD R38, R26, R20 ;  /* 0x000000141a267221 */ /* 0x002fce0000000000 */
[----:B------:R-:W1:Y:S01]  /*86f0*/  MUFU.EX2 R22, R22 ;  /* 0x0000001600167308 */ /* 0x000e620000000800 */
[----:B----4-:R-:W-:-:S07]  /*8700*/  FADD R35, R30, R19 ;  /* 0x000000131e237221 */ /* 0x010fce0000000000 */
[----:B------:R-:W4:Y:S01]  /*8710*/  MUFU.EX2 R21, R21 ;  /* 0x0000001500157308 */ /* 0x000f220000000800 */
[----:B-----5:R-:W-:Y:S02]  /*8720*/  FADD R34, R31, R18 ;  /* 0x000000121f227221 */ /* 0x020fe40000000000 */
[----:B------:R-:W-:Y:S02]  /*8730*/  FADD R37, R27, R37 ;  /* 0x000000251b257221 */ /* 0x000fe40000000000 */
[----:B------:R-:W-:Y:S02]  /*8740*/  FADD R38, R28, R38 ;  /* 0x000000261c267221 */ /* 0x000fe40000000000 */
[----:B------:R-:W-:Y:S02]  /*8750*/  FADD R35, R29, R35 ;  /* 0x000000231d237221 */ /* 0x000fe40000000000 */
[----:B------:R-:W-:Y:S02]  /*8760*/  FADD R34, R32, R34 ;  /* 0x0000002220227221 */ /* 0x000fe40000000000 */
[----:B--2---:R-:W-:-:S02]  /*8770*/  FADD R37, R24, R37 ;  /* 0x0000002518257221 */ /* 0x004fc40000000000 */
[----:B0-----:R-:W-:Y:S02]  /*8780*/  FADD R38, R23, R38 ;  /* 0x0000002617267221 */ /* 0x001fe40000000000 */
[----:B-1----:R-:W-:Y:S02]  /*8790*/  FADD R35, R22, R35 ;  /* 0x0000002316237221 */ /* 0x002fe40000000000 */
[----:B----4-:R-:W-:Y:S01]  /*87a0*/  FADD R34, R21, R34 ;  /* 0x0000002215227221 */ /* 0x010fe20000000000 */
[----:B------:R-:W0:Y:S04]  /*87b0*/  SHFL.BFLY PT, R39, R37, 0x2, 0x1f ;  /* 0x0c401f0025277f89 */ /* 0x000e2800000e0000 */
[----:B------:R-:W1:Y:S04]  /*87c0*/  SHFL.BFLY PT, R40, R38, 0x2, 0x1f ;  /* 0x0c401f0026287f89 */ /* 0x000e6800000e0000 */
[----:B------:R-:W2:Y:S04]  /*87d0*/  SHFL.BFLY PT, R36, R35, 0x2, 0x1f ;  /* 0x0c401f0023247f89 */ /* 0x000ea800000e0000 */
[----:B------:R-:W4:Y:S01]  /*87e0*/  SHFL.BFLY PT, R33, R34, 0x2, 0x1f ;  /* 0x0c401f0022217f89 */ /* 0x000f2200000e0000 */
[----:B0-----:R-:W-:-:S02]  /*87f0*/  FADD R39, R37, R39 ;  /* 0x0000002725277221 */ /* 0x001fc40000000000 */
[----:B-1----:R-:W-:Y:S02]  /*8800*/  FADD R40, R38, R40 ;  /* 0x0000002826287221 */ /* 0x002fe40000000000 */
[----:B--2---:R-:W-:Y:S02]  /*8810*/  FADD R36, R35, R36 ;  /* 0x0000002423247221 */ /* 0x004fe40000000000 */
[----:B----4-:R-:W-:Y:S01]  /*8820*/  FADD R33, R34, R33 ;  /* 0x0000002122217221 */ /* 0x010fe20000000000 */
[----:B------:R-:W0:Y:S04]  /*8830*/  SHFL.BFLY PT, R35, R40, 0x1, 0x1f ;  /* 0x0c201f0028237f89 */ /* 0x000e2800000e0000 */
[----:B------:R-:W1:Y:S04]  /*8840*/  SHFL.BFLY PT, R34, R39, 0x1, 0x1f ;  /* 0x0c201f0027227f89 */ /* 0x000e6800000e0000 */
[----:B------:R-:W2:Y:S04]  /*8850*/  SHFL.BFLY PT, R37, R36, 0x1, 0x1f ;  /* 0x0c201f0024257f89 */ /* 0x000ea800000e0000 */
[----:B------:R-:W4:Y:S01]  /*8860*/  SHFL.BFLY PT, R38, R33, 0x1, 0x1f ;  /* 0x0c201f0021267f89 */ /* 0x000f2200000e0000 */
[----:B0-----:R-:W-:-:S02]  /*8870*/  FADD R35, R40, R35 ;  /* 0x0000002328237221 */ /* 0x001fc40000000000 */
[----:B-1----:R-:W-:Y:S01]  /*8880*/  FADD R34, R39, R34 ;  /* 0x0000002227227221 */ /* 0x002fe20000000000 */
[----:B------:R-:W-:Y:S01]  /*8890*/  BAR.SYNC.DEFER_BLOCKING 0x0 ;  /* 0x0000000000007b1d */ /* 0x000fe20000010000 */
[----:B--2---:R-:W-:Y:S02]  /*88a0*/  FADD R37, R36, R37 ;  /* 0x0000002524257221 */ /* 0x004fe40000000000 */
[----:B----4-:R-:W-:-:S03]  /*88b0*/  FADD R38, R33, R38 ;  /* 0x0000002621267221 */ /* 0x010fc60000000000 */
[----:B------:R-:W-:Y:S04]  /*88c0*/  @!P0 STS [R248], R34 ;  /* 0x00000022f8008388 */ /* 0x000fe80000000800 */
[----:B------:R-:W-:Y:S04]  /*88d0*/  @!P0 STS [R246], R35 ;  /* 0x00000023f6008388 */ /* 0x000fe80000000800 */
[----:B------:R-:W-:Y:S04]  /*88e0*/  @!P0 STS [R244], R37 ;  /* 0x00000025f4008388 */ /* 0x000fe80000000800 */
[----:B------:R-:W-:Y:S04]  /*88f0*/  @!P0 STS [R242], R38 ;  /* 0x00000026f2008388 */ /* 0x000fe80000000800 */
[----:B------:R-:W-:Y:S06]  /*8900*/  BAR.SYNC.DEFER_BLOCKING 0x0 ;  /* 0x0000000000007b1d */ /* 0x000fec0000010000 */
[----:B------:R-:W0:Y:S04]  /*8910*/  LDS R33, [R41.X4] ;  /* 0x0000000029217984 */ /* 0x000e280000004800 */
[----:B0-----:R-:W0:Y:S02]  /*8920*/  SHFL.BFLY PT, R34, R33, 0x2, 0x1f ;  /* 0x0c401f0021227f89 */ /* 0x001e2400000e0000 */
[----:B0-----:R-:W-:-:S05]  /*8930*/  FADD R33, R33, R34 ;  /* 0x0000002221217221 */ /* 0x001fca0000000000 */
[----:B------:R-:W0:Y:S01]  /*8940*/  SHFL.BFLY PT, R34, R33, 0x1, 0x1f ;  /* 0x0c201f0021227f89 */ /* 0x000e2200000e0000 */
[----:B------:R-:W-:-:S03]  /*8950*/  IMAD.WIDE R36, R12, 0x2, R112 ;  /* 0x000000020c247825 */ /* 0x000fc600078e0270 */
[----:B------:R-:W2:Y:S01]  /*8960*/  LDL.64 R112, [R1+0x398] ;  /* 0x0003980001707983 */ /* 0x000ea20000100a00 */
[----:B------:R-:W-:-:S03]  /*8970*/  IMAD.WIDE R38, R12, 0x2, R118 ;  /* 0x000000020c267825 */ /* 0x000fc600078e0276 */
[----:B------:R-:W4:Y:S01]  /*8980*/  LDL.64 R118, [R1+0x378] ;  /* 0x0003780001767983 */ /* 0x000f220000100a00 */
[----:B0-----:R-:W-:Y:S02]  /*8990*/  FADD R33, R33, R34 ;  /* 0x0000002221217221 */ /* 0x001fe40000000000 */
[C---:B------:R-:W-:Y:S02]  /*89a0*/  IMAD.WIDE R34, R12.reuse, 0x2, R46 ;  /* 0x000000020c227825 */ /* 0x040fe400078e022e */
[----:B------:R-:W5:Y:S04]  /*89b0*/  LDL.64 R46, [R1+0x388] ;  /* 0x00038800012e7983 */ /* 0x000f680000100a00 */
[----:B------:R0:W-:Y:S04]  /*89c0*/  @!P0 STS [R41.X4], R33 ;  /* 0x0000002129008388 */ /* 0x0001e80000004800 */
[----:B------:R-:W-:Y:S01]  /*89d0*/  BAR.SYNC.DEFER_BLOCKING 0x0 ;  /* 0x0000000000007b1d */ /* 0x000fe20000010000 */
[----:B0-----:R-:W-:-:S05]  /*89e0*/  IMAD.WIDE R40, R12, 0x2, R126 ;  /* 0x000000020c287825 */ /* 0x001fca00078e027e */
[----:B------:R-:W3:Y:S01]  /*89f0*/  LDL.64 R126, [R1+0x380] ;  /* 0x00038000017e7983 */ /* 0x000ee20000100a00 */
[----:B------:R-:W-:-:S03]  /*8a00*/  IMAD.WIDE R42, R12, 0x2, R42 ;  /* 0x000000020c2a7825 */ /* 0x000fc600078e022a */
[----:B------:R0:W3:Y:S04]  /*8a10*/  LDG.E.U16 R209, [R36.64] ;  /* 0x0000000624d17981 */ /* 0x0000e8000c1e1500 */
[----:B------:R1:W3:Y:S04]  /*8a20*/  LDG.E.U16 R205, [R42.64] ;  /* 0x000000062acd7981 */ /* 0x0002e8000c1e1500 */
[----:B------:R1:W3:Y:S01]  /*8a30*/  LDG.E.U16 R207, [R34.64] ;  /* 0x0000000622cf7981 */ /* 0x0002e2000c1e1500 */
[----:B0-----:R-:W-:-:S03]  /*8a40*/  IMAD.WIDE R36, R12, 0x2, R116 ;  /* 0x000000020c247825 */ /* 0x001fc600078e0274 */
[----:B------:R-:W3:Y:S01]  /*8a50*/  LDL.64 R116, [R1+0x370] ;  /* 0x0003700001747983 */ /* 0x000ee20000100a00 */
[----:B-1----:R-:W-:-:S03]  /*8a60*/  IMAD.WIDE R42, R12, 0x2, R130 ;  /* 0x000000020c2a7825 */ /* 0x002fc600078e0282 */
[----:B------:R0:W3:Y:S01]  /*8a70*/  LDG.E.U16 R203, [R40.64] ;  /* 0x0000000628cb7981 */ /* 0x0000e2000c1e1500 */
[----:B------:R-:W-:-:S03]  /*8a80*/  IMAD.WIDE R34, R12, 0x2, R44 ;  /* 0x000000020c227825 */ /* 0x000fc600078e022c */
[----:B------:R1:W3:Y:S04]  /*8a90*/  LDG.E.U16 R201, [R38.64] ;  /* 0x0000000626c97981 */ /* 0x0002e8000c1e1500 */
[----:B------:R-:W3:Y:S01]  /*8aa0*/  LDL.64 R44, [R1+0x368] ;  /* 0x00036800012c7983 */ /* 0x000ee20000100a00 */
[----:B0-----:R-:W-:-:S03]  /*8ab0*/  IMAD.WIDE R40, R12, 0x2, R124 ;  /* 0x000000020c287825 */ /* 0x001fc600078e027c */
[----:B------:R0:W3:Y:S01]  /*8ac0*/  LDG.E.U16 R199, [R36.64] ;  /* 0x0000000624c77981 */ /* 0x0000e2000c1e1500 */
[----:B-1----:R-:W-:-:S03]  /*8ad0*/  IMAD.WIDE R38, R12, 0x2, R122 ;  /* 0x000000020c267825 */ /* 0x002fc600078e027a */
[----:B------:R-:W3:Y:S04]  /*8ae0*/  LDL.64 R122, [R1+0x358] ;  /* 0x00035800017a7983 */ /* 0x000ee80000100a00 */
[----:B------:R2:W3:Y:S01]  /*8af0*/  LDG.E.U16 R195, [R42.64] ;  /* 0x000000062ac37981 */ /* 0x0004e2000c1e1500 */
[----:B0-----:R-:W-:-:S03]  /*8b00*/  IMAD.WIDE R36, R12, 0x2, R114 ;  /* 0x000000020c247825 */ /* 0x001fc600078e0272 */
[----:B------:R-:W3:Y:S04]  /*8b10*/  LDL.64 R114, [R1+0x350] ;  /* 0x0003500001727983 */ /* 0x000ee80000100a00 */
[----:B------:R0:W3:Y:S04]  /*8b20*/  LDG.E.U16 R193, [R40.64] ;  /* 0x0000000628c17981 */ /* 0x0000e8000c1e1500 */
[----:B------:R5:W3:Y:S04]  /*8b30*/  LDG.E.U16 R191, [R38.64] ;  /* 0x0000000626bf7981 */ /* 0x000ae8000c1e1500 */
[----:B------:R3:W3:Y:S01]  /*8b40*/  LDG.E.U16 R189, [R36.64] ;  /* 0x0000000624bd7981 */ /* 0x0006e2000c1e1500 */
[----:B0-----:R-:W-:-:S03]  /*8b50*/  IMAD.WIDE R40, R12, 0x2, R120 ;  /* 0x000000020c287825 */ /* 0x001fc600078e0278 */
[----:B------:R-:W3:Y:S04]  /*8b60*/  LDL.64 R120, [R1+0x340] ;  /* 0x0003400001787983 */ /* 0x000ee80000100a00 */
[----:B------:R0:W3:Y:S04]  /*8b70*/  LDG.E.U16 R197, [R34.64] ;  /* 0x0000000622c57981 */ /* 0x0000e8000c1e1500 */
[----:B------:R-:W3:Y:S04]  /*8b80*/  LDL.64 R124, [R1+0x360] ;  /* 0x00036000017c7983 */ /* 0x000ee80000100a00 */
[----:B------:R-:W3:Y:S01]  /*8b90*/  LDL.64 R130, [R1+0x308] ;  /* 0x0003080001827983 */ /* 0x000ee20000100a00 */
[----:B0-----:R-:W-:-:S03]  /*8ba0*/  IMAD.WIDE R34, R12, 0x2, R128 ;  /* 0x000000020c227825 */ /* 0x001fc600078e0280 */
[----:B------:R-:W3:Y:S04]  /*8bb0*/  LDL.64 R128, [R1+0x338] ;  /* 0x0003380001807983 */ /* 0x000ee80000100a00 */
[----:B------:R4:W3:Y:S04]  /*8bc0*/  LDG.E.U16 R187, [R34.64] ;  /* 0x0000000622bb7981 */ /* 0x0008e8000c1e1500 */
[----:B------:R0:W3:Y:S01]  /*8bd0*/  LDG.E.U16 R183, [R40.64] ;  /* 0x0000000628b77981 */ /* 0x0000e2000c1e1500 */
[----:B--2---:R-:W-:-:S03]  /*8be0*/  IMAD.WIDE R42, R12, 0x2, R112 ;  /* 0x000000020c2a7825 */ /* 0x004fc600078e0270 */
[----:B------:R-:W2:Y:S01]  /*8bf0*/  LDL.64 R112, [R1+0x348] ;  /* 0x0003480001707983 */ /* 0x000ea20000100a00 */
[----:B----4-:R-:W-:-:S03]  /*8c00*/  IMAD.WIDE R34, R12, 0x2, R118 ;  /* 0x000000020c227825 */ /* 0x010fc600078e0276 */
[----:B------:R-:W4:Y:S04]  /*8c10*/  LDL.64 R118, [R1+0x320] ;  /* 0x0003200001767983 */ /* 0x000f280000100a00 */
[----:B------:R1:W4:Y:S04]  /*8c20*/  LDG.E.U16 R185, [R42.64] ;  /* 0x000000062ab97981 */ /* 0x000328000c1e1500 */
[----:B------:R0:W4:Y:S01]  /*8c30*/  LDG.E.U16 R177, [R34.64] ;  /* 0x0000000622b17981 */ /* 0x000122000c1e1500 */
[----:B-----5:R-:W-:-:S03]  /*8c40*/  IMAD.WIDE R38, R12, 0x2, R46 ;  /* 0x000000020c267825 */ /* 0x020fc600078e022e */
[----:B------:R-:W5:Y:S04]  /*8c50*/  LDL.64 R46, [R1+0x330] ;  /* 0x00033000012e7983 */ /* 0x000f680000100a00 */
[----:B------:R0:W4:Y:S01]  /*8c60*/  LDG.E.U16 R181, [R38.64] ;  /* 0x0000000626b57981 */ /* 0x000122000c1e1500 */
[----:B---3--:R-:W-:-:S03]  /*8c70*/  IMAD.WIDE R36, R12, 0x2, R126 ;  /* 0x000000020c247825 */ /* 0x008fc600078e027e */
[----:B------:R-:W3:Y:S04]  /*8c80*/  LDL.64 R126, [R1+0x328] ;  /* 0x00032800017e7983 */ /* 0x000ee80000100a00 */
[----:B------:R0:W4:Y:S01]  /*8c90*/  LDG.E.U16 R179, [R36.64] ;  /* 0x0000000624b37981 */ /* 0x000122000c1e1500 */
[----:B-1----:R-:W-:-:S03]  /*8ca0*/  IMAD.WIDE R42, R12, 0x2, R116 ;  /* 0x000000020c2a7825 */ /* 0x002fc600078e0274 */
[----:B------:R-:W4:Y:S04]  /*8cb0*/  LDL.64 R116, [R1+0x310] ;  /* 0x0003100001747983 */ /* 0x000f280000100a00 */
[----:B------:R2:W4:Y:S01]  /*8cc0*/  LDG.E.U16 R175, [R42.64] ;  /* 0x000000062aaf7981 */ /* 0x000522000c1e1500 */
[----:B0-----:R-:W-:-:S03]  /*8cd0*/  IMAD.WIDE R40, R12, 0x2, R44 ;  /* 0x000000020c287825 */ /* 0x001fc600078e022c */
[----:B------:R-:W4:Y:S04]  /*8ce0*/  LDL.64 R44, [R1+0x318] ;  /* 0x00031800012c7983 */ /* 0x000f280000100a00 */
[----:B------:R0:W4:Y:S01]  /*8cf0*/  LDG.E.U16 R173, [R40.64] ;  /* 0x0000000628ad7981 */ /* 0x000122000c1e1500 */
[----:B------:R-:W-:-:S03]  /*8d00*/  IMAD.WIDE R36, R12, 0x2, R122 ;  /* 0x000000020c247825 */ /* 0x000fc600078e027a */
[----:B------:R-:W4:Y:S04]  /*8d10*/  LDL.64 R122, [R1+0x2f0] ;  /* 0x0002f000017a7983 */ /* 0x000f280000100a00 */
[----:B------:R3:W4:Y:S01]  /*8d20*/  LDG.E.U16 R169, [R36.64] ;  /* 0x0000000624a97981 */ /* 0x000722000c1e1500 */
[----:B------:R-:W-:-:S03]  /*8d30*/  IMAD.WIDE R34, R12, 0x2, R114 ;  /* 0x000000020c227825 */ /* 0x000fc600078e0272 */
[----:B------:R-:W4:Y:S04]  /*8d40*/  LDL.64 R114, [R1+0x2f8] ;  /* 0x0002f80001727983 */ /* 0x000f280000100a00 */
[----:B------:R5:W4:Y:S01]  /*8d50*/  LDG.E.U16 R167, [R34.64] ;  /* 0x0000000622a77981 */ /* 0x000b22000c1e1500 */
[----:B0-----:R-:W-:-:S03]  /*8d60*/  IMAD.WIDE R40, R12, 0x2, R120 ;  /* 0x000000020c287825 */ /* 0x001fc600078e0278 */
[----:B------:R-:W4:Y:S04]  /*8d70*/  LDL.64 R120, [R1+0x2e0] ;  /* 0x0002e00001787983 */ /* 0x000f280000100a00 */
[----:B------:R0:W4:Y:S01]  /*8d80*/  LDG.E.U16 R153, [R40.64] ;  /* 0x0000000628997981 */ /* 0x000122000c1e1500 */
[----:B------:R-:W-:-:S03]  /*8d90*/  IMAD.WIDE R38, R12, 0x2, R124 ;  /* 0x000000020c267825 */ /* 0x000fc600078e027c */
[----:B------:R-:W0:Y:S04]  /*8da0*/  LDL.64 R124, [R1+0x300] ;  /* 0x00030000017c7983 */ /* 0x000e280000100a00 */
[----:B------:R1:W4:Y:S02]  /*8db0*/  LDG.E.U16 R171, [R38.64] ;  /* 0x0000000626ab7981 */ /* 0x000324000c1e1500 */
[C---:B-1----:R-:W-:Y:S02]  /*8dc0*/  IMAD.WIDE R38, R12.reuse, 0x2, R128 ;  /* 0x000000020c267825 */ /* 0x042fe400078e0280 */
[----:B------:R-:W4:Y:S04]  /*8dd0*/  LDL.64 R128, [R1+0x2d0] ;  /* 0x0002d00001807983 */ /* 0x000f280000100a00 */
[----:B------:R1:W4:Y:S01]  /*8de0*/  LDG.E.U16 R33, [R38.64] ;  /* 0x0000000626217981 */ /* 0x000322000c1e1500 */
[----:B--2---:R-:W-:-:S03]  /*8df0*/  IMAD.WIDE R42, R12, 0x2, R112 ;  /* 0x000000020c2a7825 */ /* 0x004fc600078e0270 */
[----:B------:R-:W2:Y:S04]  /*8e00*/  LDL.64 R112, [R1+0x2e8] ;  /* 0x0002e80001707983 */ /* 0x000ea80000100a00 */
[----:B------:R1:W2:Y:S01]  /*8e10*/  LDG.E.U16 R165, [R42.64] ;  /* 0x000000062aa57981 */ /* 0x0002a2000c1e1500 */
[----:B-----5:R-:W-:-:S03]  /*8e20*/  IMAD.WIDE R34, R12, 0x2, R46 ;  /* 0x000000020c227825 */ /* 0x020fc600078e022e */
[----:B------:R-:W5:Y:S04]  /*8e30*/  LDL.64 R46, [R1+0x2d8] ;  /* 0x0002d800012e7983 */ /* 0x000f680000100a00 */
[----:B------:R1:W5:Y:S01]  /*8e40*/  LDG.E.U16 R34, [R34.64] ;  /* 0x0000000622227981 */ /* 0x000362000c1e1500 */
[----:B---3--:R-:W-:-:S03]  /*8e50*/  IMAD.WIDE R36, R12, 0x2, R126 ;  /* 0x000000020c247825 */ /* 0x008fc600078e027e */
[----:B------:R-:W3:Y:S04]  /*8e60*/  LDL.64 R126, [R1+0x2c0] ;  /* 0x0002c000017e7983 */ /* 0x000ee80000100a00 */
[----:B-1----:R4:W3:Y:S02]  /*8e70*/  LDG.E.U16 R35, [R36.64] ;  /* 0x0000000624237981 */ /* 0x0028e4000c1e1500 */
[C---:B----4-:R-:W-:Y:S02]  /*8e80*/  IMAD.WIDE R36, R12.reuse, 0x2, R118 ;  /* 0x000000020c247825 */ /* 0x050fe400078e0276 */
[----:B------:R-:W4:Y:S02]  /*8e90*/  LDL.64 R118, [R1+0x2c8] ;  /* 0x0002c80001767983 */ /* 0x000f240000100a00 */
[----:B------:R-:W-:-:S02]  /*8ea0*/  IMAD.WIDE R42, R12, 0x2, R130 ;  /* 0x000000020c2a7825 */ /* 0x000fc400078e0282 */
[----:B------:R1:W4:Y:S04]  /*8eb0*/  LDG.E.U16 R36, [R36.64] ;  /* 0x0000000624247981 */ /* 0x000328000c1e1500 */
[----:B------:R-:W4:Y:S01]  /*8ec0*/  LDL.64 R130, [R1+0x280] ;  /* 0x0002800001827983 */ /* 0x000f220000100a00 */
[----:B------:R-:W-:-:S03]  /*8ed0*/  IMAD.WIDE R38, R12, 0x2, R116 ;  /* 0x000000020c267825 */ /* 0x000fc600078e0274 */
[----:B------:R-:W4:Y:S04]  /*8ee0*/  LDL.64 R116, [R1+0x2b8] ;  /* 0x0002b80001747983 */ /* 0x000f280000100a00 */
[----:B------:R1:W4:Y:S01]  /*8ef0*/  LDG.E.U16 R38, [R38.64] ;  /* 0x0000000626267981 */ /* 0x000322000c1e1500 */
[----:B------:R-:W-:-:S03]  /*8f00*/  IMAD.WIDE R44, R12, 0x2, R44 ;  /* 0x000000020c2c7825 */ /* 0x000fc600078e022c */
[----:B-1----:R1:W4:Y:S04]  /*8f10*/  LDG.E.U16 R39, [R42.64] ;  /* 0x000000062a277981 */ /* 0x002328000c1e1500 */
[----:B------:R1:W4:Y:S02]  /*8f20*/  LDG.E.U16 R37, [R44.64] ;  /* 0x000000062c257981 */ /* 0x000324000c1e1500 */
[C---:B-1----:R-:W-:Y:S02]  /*8f30*/  IMAD.WIDE R42, R12.reuse, 0x2, R122 ;  /* 0x000000020c2a7825 */ /* 0x042fe400078e027a */
[----:B------:R-:W4:Y:S04]  /*8f40*/  LDL.64 R122, [R1+0x298] ;  /* 0x00029800017a7983 */ /* 0x000f280000100a00 */
[----:B------:R1:W4:Y:S01]  /*8f50*/  LDG.E.U16 R42, [R42.64] ;  /* 0x000000062a2a7981 */ /* 0x000322000c1e1500 */
[----:B------:R-:W-:-:S03]  /*8f60*/  IMAD.WIDE R44, R12, 0x2, R120 ;  /* 0x000000020c2c7825 */ /* 0x000fc600078e0278 */
[----:B------:R-:W4:Y:S04]  /*8f70*/  LDL.64 R120, [R1+0x288] ;  /* 0x0002880001787983 */ /* 0x000f280000100a00 */
[----:B------:R1:W4:Y:S01]  /*8f80*/  LDG.E.U16 R44, [R44.64] ;  /* 0x000000062c2c7981 */ /* 0x000322000c1e1500 */
[----:B0-----:R-:W-:-:S03]  /*8f90*/  IMAD.WIDE R40, R12, 0x2, R124 ;  /* 0x000000020c287825 */ /* 0x001fc600078e027c */
[----:B------:R-:W4:Y:S01]  /*8fa0*/  LDL.64 R124, [R1+0x2a8] ;  /* 0x0002a800017c7983 */ /* 0x000f220000100a00 */
[----:B------:R-:W-:-:S03]  /*8fb0*/  IMAD.WIDE R114, R12, 0x2, R114 ;  /* 0x000000020c727825 */ /* 0x000fc600078e0272 */
[----:B------:R0:W4:Y:S04]  /*8fc0*/  LDG.E.U16 R40, [R40.64] ;  /* 0x0000000628287981 */ /* 0x000128000c1e1500 */
[----:B0-----:R0:W4:Y:S01]  /*8fd0*/  LDG.E.U16 R41, [R114.64] ;  /* 0x0000000672297981 */ /* 0x001122000c1e1500 */
[----:B--2---:R-:W-:-:S05]  /*8fe0*/  IMAD.WIDE R112, R12, 0x2, R112 ;  /* 0x000000020c707825 */ /* 0x004fca00078e0270 */
[----:B-1----:R3:W2:Y:S01]  /*8ff0*/  LDG.E.U16 R43, [R112.64] ;  /* 0x00000006702b7981 */ /* 0x0026a2000c1e1500 */
[----:B-----5:R-:W-:-:S05]  /*9000*/  IMAD.WIDE R46, R12, 0x2, R46 ;  /* 0x000000020c2e7825 */ /* 0x020fca00078e022e */
[----:B------:R1:W5:Y:S01]  /*9010*/  LDG.E.U16 R45, [R46.64] ;  /* 0x000000062e2d7981 */ /* 0x000362000c1e1500 */
[----:B---3--:R-:W-:-:S03]  /*9020*/  IMAD.WIDE R112, R12, 0x2, R126 ;  /* 0x000000020c707825 */ /* 0x008fc600078e027e */
[----:B------:R-:W3:Y:S01]  /*9030*/  LDL.64 R126, [R1+0x268] ;  /* 0x00026800017e7983 */ /* 0x000ee20000100a00 */
[----:B-1----:R-:W-:-:S03]  /*9040*/  IMAD.WIDE R46, R12, 0x2, R128 ;  /* 0x000000020c2e7825 */ /* 0x002fc600078e0280 */
[----:B------:R-:W2:Y:S04]  /*9050*/  LDL.64 R128, [R1+0x278] ;  /* 0x0002780001807983 */ /* 0x000ea80000100a00 */
[----:B------:R1:W5:Y:S04]  /*9060*/  LDG.E.U16 R46, [R46.64] ;  /* 0x000000062e2e7981 */ /* 0x000368000c1e1500 */
[----:B------:R0:W5:Y:S01]  /*9070*/  LDG.E.U16 R112, [R112.64] ;  /* 0x0000000670707981 */ /* 0x000162000c1e1500 */
[----:B----4-:R-:W-:-:S05]  /*9080*/  IMAD.WIDE R118, R12, 0x2, R118 ;  /* 0x000000020c767825 */ /* 0x010fca00078e0276 */
[----:B-1----:R1:W4:Y:S02]  /*9090*/  LDG.E.U16 R47, [R118.64] ;  /* 0x00000006762f7981 */ /* 0x002324000c1e1500 */
[C---:B-1----:R-:W-:Y:S02]  /*90a0*/  IMAD.WIDE R118, R12.reuse, 0x2, R142 ;  /* 0x000000020c767825 */ /* 0x042fe400078e028e */
[----:B------:R-:W4:Y:S02]  /*90b0*/  LDL.64 R142, [R1+0x240] ;  /* 0x00024000018e7983 */ /* 0x000f240000100a00 */
[C---:B------:R-:W-:Y:S02]  /*90c0*/  IMAD.WIDE R116, R12.reuse, 0x2, R116 ;  /* 0x000000020c747825 */ /* 0x040fe400078e0274 */
[----:B------:R1:W5:Y:S04]  /*90d0*/  LDG.E.U16 R118, [R118.64] ;  /* 0x0000000676767981 */ /* 0x000368000c1e1500 */
[----:B0-----:R0:W5:Y:S02]  /*90e0*/  LDG.E.U16 R113, [R116.64] ;  /* 0x0000000674717981 */ /* 0x001164000c1e1500 */
[----:B0-----:R-:W-:-:S02]  /*90f0*/  IMAD.WIDE R116, R12, 0x2, R132 ;  /* 0x000000020c747825 */ /* 0x001fc400078e0284 */
[----:B------:R-:W5:Y:S02]  /*9100*/  LDL.64 R132, [R1+0x248] ;  /* 0x0002480001847983 */ /* 0x000f640000100a00 */
[C---:B------:R-:W-:Y:S02]  /*9110*/  IMAD.WIDE R122, R12.reuse, 0x2, R122 ;  /* 0x000000020c7a7825 */ /* 0x040fe400078e027a */
[----:B------:R0:W5:Y:S04]  /*9120*/  LDG.E.U16 R116, [R116.64] ;  /* 0x0000000674747981 */ /* 0x000168000c1e1500 */
[----:B0-----:R0:W5:Y:S01]  /*9130*/  LDG.E.U16 R117, [R122.64] ;  /* 0x000000067a757981 */ /* 0x001162000c1e1500 */
[----:B------:R-:W-:-:S04]  /*9140*/  IMAD.WIDE R120, R12, 0x2, R120 ;  /* 0x000000020c787825 */ /* 0x000fc800078e0278 */
[C---:B0-----:R-:W-:Y:S01]  /*9150*/  IMAD.WIDE R122, R12.reuse, 0x2, R140 ;  /* 0x000000020c7a7825 */ /* 0x041fe200078e028c */
[----:B-1----:R0:W5:Y:S03]  /*9160*/  LDG.E.U16 R119, [R120.64] ;  /* 0x0000000678777981 */ /* 0x002166000c1e1500 */
[C---:B------:R-:W-:Y:S01]  /*9170*/  IMAD.WIDE R114, R12.reuse, 0x2, R134 ;  /* 0x000000020c727825 */ /* 0x040fe200078e0286 */
[----:B------:R-:W5:Y:S04]  /*9180*/  LDL.64 R140, [R1+0x230] ;  /* 0x00023000018c7983 */ /* 0x000f680000100a00 */
[----:B------:R1:W5:Y:S01]  /*9190*/  LDG.E.U16 R122, [R122.64] ;  /* 0x000000067a7a7981 */ /* 0x000362000c1e1500 */
[----:B0-----:R-:W-:-:S03]  /*91a0*/  IMAD.WIDE R120, R12, 0x2, R130 ;  /* 0x000000020c787825 */ /* 0x001fc600078e0282 */
[----:B------:R-:W5:Y:S04]  /*91b0*/  LDL.64 R130, [R1+0x238] ;  /* 0x0002380001827983 */ /* 0x000f680000100a00 */
[----:B------:R0:W5:Y:S01]  /*91c0*/  LDG.E.U16 R120, [R120.64] ;  /* 0x0000000678787981 */ /* 0x000162000c1e1500 */
[----:B------:R-:W-:-:S03]  /*91d0*/  IMAD.WIDE R124, R12, 0x2, R124 ;  /* 0x000000020c7c7825 */ /* 0x000fc600078e027c */
[----:B------:R-:W5:Y:S04]  /*91e0*/  LDL.64 R134, [R1+0x258] ;  /* 0x0002580001867983 */ /* 0x000f680000100a00 */
[----:B------:R0:W5:Y:S04]  /*91f0*/  LDG.E.U16 R114, [R114.64] ;  /* 0x0000000672727981 */ /* 0x000168000c1e1500 */
[----:B0-----:R0:W5:Y:S02]  /*9200*/  LDG.E.U16 R115, [R124.64] ;  /* 0x000000067c737981 */ /* 0x001164000c1e1500 */
[----:B0-----:R-:W-:-:S02]  /*9210*/  IMAD.WIDE R124, R12, 0x2, R138 ;  /* 0x000000020c7c7825 */ /* 0x001fc400078e028a */
[----:B------:R-:W5:Y:S04]  /*9220*/  LDL.64 R138, [R1+0x228] ;  /* 0x00022800018a7983 */ /* 0x000f680000100a00 */
[----:B------:R0:W5:Y:S01]  /*9230*/  LDG.E.U16 R124, [R124.64] ;  /* 0x000000067c7c7981 */ /* 0x000162000c1e1500 */
[----:B---3--:R-:W-:-:S05]  /*9240*/  IMAD.WIDE R126, R12, 0x2, R126 ;  /* 0x000000020c7e7825 */ /* 0x008fca00078e027e */
[----:B-1----:R1:W3:Y:S01]  /*9250*/  LDG.E.U16 R123, [R126.64] ;  /* 0x000000067e7b7981 */ /* 0x0022e2000c1e1500 */
[----:B--2---:R-:W-:-:S05]  /*9260*/  IMAD.WIDE R128, R12, 0x2, R128 ;  /* 0x000000020c807825 */ /* 0x004fca00078e0280 */
[----:B------:R4:W2:Y:S01]  /*9270*/  LDG.E.U16 R121, [R128.64] ;  /* 0x0000000680797981 */ /* 0x0008a2000c1e1500 */
[----:B-1----:R-:W-:-:S03]  /*9280*/  IMAD.WIDE R126, R12, 0x2, R136 ;  /* 0x000000020c7e7825 */ /* 0x002fc600078e0288 */
[----:B------:R-:W2:Y:S04]  /*9290*/  LDL.64 R136, [R1+0x218] ;  /* 0x0002180001887983 */ /* 0x000ea80000100a00 */
[----:B------:R1:W3:Y:S01]  /*92a0*/  LDG.E.U16 R126, [R126.64] ;  /* 0x000000067e7e7981 */ /* 0x0002e2000c1e1500 */
[----:B----4-:R-:W-:-:S03]  /*92b0*/  IMAD.WIDE R128, R12, 0x2, R142 ;  /* 0x000000020c807825 */ /* 0x010fc600078e028e */
[----:B------:R-:W4:Y:S04]  /*92c0*/  LDL.64 R142, [R1+0x1f8] ;  /* 0x0001f800018e7983 */ /* 0x000f280000100a00 */
[----:B------:R0:W3:Y:S01]  /*92d0*/  LDG.E.U16 R128, [R128.64] ;  /* 0x0000000680807981 */ /* 0x0000e2000c1e1500 */
[----:B-----5:R-:W-:-:S05]  /*92e0*/  IMAD.WIDE R132, R12, 0x2, R132 ;  /* 0x000000020c847825 */ /* 0x020fca00078e0284 */
[----:B-1----:R1:W5:Y:S02]  /*92f0*/  LDG.E.U16 R127, [R132.64] ;  /* 0x00000006847f7981 */ /* 0x002364000c1e1500 */
[C---:B-1----:R-:W-:Y:S02]  /*9300*/  IMAD.WIDE R132, R12.reuse, 0x2, R158 ;  /* 0x000000020c847825 */ /* 0x042fe400078e029e */
[----:B------:R-:W3:Y:S04]  /*9310*/  LDL.64 R158, [R1+0x1a8] ;  /* 0x0001a800019e7983 */ /* 0x000ee80000100a00 */
[----:B------:R1:W3:Y:S01]  /*9320*/  LDG.E.U16 R132, [R132.64] ;  /* 0x0000000684847981 */ /* 0x0002e2000c1e1500 */
[----:B------:R-:W-:-:S05]  /*9330*/  IMAD.WIDE R130, R12, 0x2, R130 ;  /* 0x000000020c827825 */ /* 0x000fca00078e0282 */
[----:B0-----:R0:W3:Y:S01]  /*9340*/  LDG.E.U16 R129, [R130.64] ;  /* 0x0000000682817981 */ /* 0x0010e2000c1e1500 */
[----:B------:R-:W-:-:S05]  /*9350*/  IMAD.WIDE R134, R12, 0x2, R134 ;  /* 0x000000020c867825 */ /* 0x000fca00078e0286 */
[----:B------:R1:W3:Y:S01]  /*9360*/  LDG.E.U16 R125, [R134.64] ;  /* 0x00000006867d7981 */ /* 0x0002e2000c1e1500 */
[----:B0-----:R-:W-:-:S03]  /*9370*/  IMAD.WIDE R130, R12, 0x2, R140 ;  /* 0x000000020c827825 */ /* 0x001fc600078e028c */
[----:B------:R-:W3:Y:S01]  /*9380*/  LDL.64 R140, [R1+0x1e8] ;  /* 0x0001e800018c7983 */ /* 0x000ee20000100a00 */
[----:B------:R-:W-:-:S03]  /*9390*/  IMAD.WIDE R144, R12, 0x2, R144 ;  /* 0x000000020c907825 */ /* 0x000fc600078e0290 */
[----:B------:R0:W5:Y:S01]  /*93a0*/  LDG.E.U16 R130, [R130.64] ;  /* 0x0000000682827981 */ /* 0x000162000c1e1500 */
[----:B-1----:R-:W-:-:S03]  /*93b0*/  IMAD.WIDE R134, R12, 0x2, R148 ;  /* 0x000000020c867825 */ /* 0x002fc600078e0294 */
[----:B------:R-:W5:Y:S04]  /*93c0*/  LDL.64 R148, [R1+0x1d8] ;  /* 0x0001d80001947983 */ /* 0x000f680000100a00 */
[----:B------:R1:W5:Y:S01]  /*93d0*/  LDG.E.U16 R134, [R134.64] ;  /* 0x0000000686867981 */ /* 0x000362000c1e1500 */
[----:B------:R-:W-:-:S05]  /*93e0*/  IMAD.WIDE R138, R12, 0x2, R138 ;  /* 0x000000020c8a7825 */ /* 0x000fca00078e028a */
[----:B0-----:R0:W5:Y:S04]  /*93f0*/  LDG.E.U16 R131, [R138.64] ;  /* 0x000000068a837981 */ /* 0x001168000c1e1500 */
[----:B-1----:R1:W5:Y:S01]  /*9400*/  LDG.E.U16 R135, [R144.64] ;  /* 0x0000000690877981 */ /* 0x002362000c1e1500 */
[----:B0-----:R-:W-:-:S03]  /*9410*/  IMAD.WIDE R138, R12, 0x2, R150 ;  /* 0x000000020c8a7825 */ /* 0x001fc600078e0296 */
[----:B------:R-:W5:Y:S04]  /*9420*/  LDL.64 R150, [R1+0x198] ;  /* 0x0001980001967983 */ /* 0x000f680000100a00 */
[----:B-1----:R-:W5:Y:S04]  /*9430*/  LDL.64 R144, [R1+0x1d0] ;  /* 0x0001d00001907983 */ /* 0x002f680000100a00 */
[----:B------:R0:W5:Y:S01]  /*9440*/  LDG.E.U16 R138, [R138.64] ;  /* 0x000000068a8a7981 */ /* 0x000162000c1e1500 */
[----:B--2---:R-:W-:-:S05]  /*9450*/  IMAD.WIDE R136, R12, 0x2, R136 ;  /* 0x000000020c887825 */ /* 0x004fca00078e0288 */
[----:B------:R1:W2:Y:S02]  /*9460*/  LDG.E.U16 R133, [R136.64] ;  /* 0x0000000688857981 */ /* 0x0002a4000c1e1500 */
[C---:B-1----:R-:W-:Y:S02]  /*9470*/  IMAD.WIDE R136, R12.reuse, 0x2, R146 ;  /* 0x000000020c887825 */ /* 0x042fe400078e0292 */
[----:B------:R-:W2:Y:S02]  /*9480*/  LDL.64 R146, [R1+0x1c8] ;  /* 0x0001c80001927983 */ /* 0x000ea40000100a00 */
[C---:B----4-:R-:W-:Y:S02]  /*9490*/  IMAD.WIDE R142, R12.reuse, 0x2, R142 ;  /* 0x000000020c8e7825 */ /* 0x050fe400078e028e */
[----:B------:R1:W4:Y:S04]  /*94a0*/  LDG.E.U16 R136, [R136.64] ;  /* 0x0000000688887981 */ /* 0x000328000c1e1500 */
[----:B-1----:R1:W2:Y:S04]  /*94b0*/  LDG.E.U16 R137, [R142.64] ;  /* 0x000000068e897981 */ /* 0x0022a8000c1e1500 */
[----:B-1----:R-:W2:Y:S01]  /*94c0*/  LDL.64 R142, [R1+0x1e0] ;  /* 0x0001e000018e7983 */ /* 0x002ea20000100a00 */
[----:B------:R-:W-:-:S04]  /*94d0*/  IMAD.WIDE R160, R12, 0x2, R160 ;  /* 0x000000020ca07825 */ /* 0x000fc800078e02a0 */
[----:B---3--:R-:W-:-:S05]  /*94e0*/  IMAD.WIDE R140, R12, 0x2, R140 ;  /* 0x000000020c8c7825 */ /* 0x008fca00078e028c */
[----:B0-----:R2:W3:Y:S01]  /*94f0*/  LDG.E.U16 R139, [R140.64] ;  /* 0x000000068c8b7981 */ /* 0x0014e2000c1e1500 */
[----:B-----5:R-:W-:-:S04]  /*9500*/  IMAD.WIDE R148, R12, 0x2, R148 ;  /* 0x000000020c947825 */ /* 0x020fc800078e0294 */
[----:B------:R-:W-:-:S04]  /*9510*/  IMAD.WIDE R150, R12, 0x2, R150 ;  /* 0x000000020c967825 */ /* 0x000fc800078e0296 */
[----:B--2---:R-:W-:-:S06]  /*9520*/  IMAD.WIDE R140, R12, 0x2, R142 ;  /* 0x000000020c8c7825 */ /* 0x004fcc00078e028e */
[----:B------:R0:W2:Y:S01]  /*9530*/  LDG.E.U16 R140, [R140.64] ;  /* 0x000000068c8c7981 */ /* 0x0000a2000c1e1500 */
[----:B------:R-:W-:-:S04]  /*9540*/  IMAD.WIDE R142, R12, 0x2, R144 ;  /* 0x000000020c8e7825 */ /* 0x000fc800078e0290 */
[C---:B------:R-:W-:Y:S02]  /*9550*/  IMAD.WIDE R144, R12.reuse, 0x2, R218 ;  /* 0x000000020c907825 */ /* 0x040fe400078e02da */
[----:B------:R1:W5:Y:S04]  /*9560*/  LDG.E.U16 R142, [R142.64] ;  /* 0x000000068e8e7981 */ /* 0x000368000c1e1500 */
[----:B0-----:R0:W2:Y:S04]  /*9570*/  LDG.E.U16 R141, [R148.64] ;  /* 0x00000006948d7981 */ /* 0x0010a8000c1e1500 */
[----:B------:R4:W2:Y:S01]  /*9580*/  LDG.E.U16 R144, [R144.64] ;  /* 0x0000000690907981 */ /* 0x0008a2000c1e1500 */
[----:B------:R-:W-:-:S03]  /*9590*/  IMAD.WIDE R146, R12, 0x2, R146 ;  /* 0x000000020c927825 */ /* 0x000fc600078e0292 */
[----:B------:R-:W2:Y:S01]  /*95a0*/  LDL.64 R218, [R1+0x170] ;  /* 0x0001700001da7983 */ /* 0x000ea20000100a00 */
[----:B0-----:R-:W-:-:S03]  /*95b0*/  IMAD.WIDE R148, R12, 0x2, R222 ;  /* 0x000000020c947825 */ /* 0x001fc600078e02de */
[----:B-1----:R0:W2:Y:S04]  /*95c0*/  LDG.E.U16 R143, [R146.64] ;  /* 0x00000006928f7981 */ /* 0x0020a8000c1e1500 */
[----:B------:R1:W2:Y:S04]  /*95d0*/  LDG.E.U16 R148, [R148.64] ;  /* 0x0000000694947981 */ /* 0x0002a8000c1e1500 */
[----:B----4-:R4:W2:Y:S01]  /*95e0*/  LDG.E.U16 R145, [R160.64] ;  /* 0x00000006a0917981 */ /* 0x0108a2000c1e1500 */
[----:B------:R-:W-:-:S03]  /*95f0*/  IMAD.WIDE R158, R12, 0x2, R158 ;  /* 0x000000020c9e7825 */ /* 0x000fc600078e029e */
[----:B------:R-:W2:Y:S04]  /*9600*/  LDL.64 R222, [R1+0x150] ;  /* 0x0001500001de7983 */ /* 0x000ea80000100a00 */
[----:B-1----:R1:W2:Y:S04]  /*9610*/  LDG.E.U16 R149, [R150.64] ;  /* 0x0000000696957981 */ /* 0x0022a8000c1e1500 */
[----:B----4-:R-:W4:Y:S04]  /*9620*/  LDL.64 R160, [R1+0x188] ;  /* 0x0001880001a07983 */ /* 0x010f280000100a00 */
[----:B-1----:R-:W2:Y:S01]  /*9630*/  LDL.64 R150, [R1+0x190] ;  /* 0x0001900001967983 */ /* 0x002ea20000100a00 */
[----:B0-----:R-:W-:-:S03]  /*9640*/  IMAD.WIDE R146, R12, 0x2, R162 ;  /* 0x000000020c927825 */ /* 0x001fc600078e02a2 */
[----:B------:R-:W3:Y:S04]  /*9650*/  LDL.64 R162, [R1+0x168] ;  /* 0x0001680001a27983 */ /* 0x000ee80000100a00 */
[----:B------:R0:W3:Y:S04]  /*9660*/  LDG.E.U16 R146, [R146.64] ;  /* 0x0000000692927981 */ /* 0x0000e8000c1e1500 */
[----:B0-----:R0:W3:Y:S04]  /*9670*/  LDG.E.U16 R147, [R158.64] ;  /* 0x000000069e937981 */ /* 0x0010e8000c1e1500 */
[----:B0-----:R-:W3:Y:S01]  /*9680*/  LDL.64 R158, [R1+0x180] ;  /* 0x00018000019e7983 */ /* 0x001ee20000100a00 */
[----:B----4-:R-:W-:-:S04]  /*9690*/  IMAD.WIDE R160, R12, 0x2, R160 ;  /* 0x000000020ca07825 */ /* 0x010fc800078e02a0 */
[----:B--2---:R-:W-:-:S06]  /*96a0*/  IMAD.WIDE R150, R12, 0x2, R150 ;  /* 0x000000020c967825 */ /* 0x004fcc00078e0296 */
[----:B------:R0:W2:Y:S04]  /*96b0*/  LDG.E.U16 R150, [R150.64] ;  /* 0x0000000696967981 */ /* 0x0000a8000c1e1500 */
[----:B0-----:R0:W4:Y:S04]  /*96c0*/  LDG.E.U16 R151, [R160.64] ;  /* 0x00000006a0977981 */ /* 0x001128000c1e1500 */
[----:B0-----:R-:W2:Y:S01]  /*96d0*/  LDL.64 R160, [R1+0x178] ;  /* 0x0001780001a07983 */ /* 0x001ea20000100a00 */
[----:B---3--:R-:W-:-:S05]  /*96e0*/  IMAD.WIDE R158, R12, 0x2, R158 ;  /* 0x000000020c9e7825 */ /* 0x008fca00078e029e */
[----:B------:R2:W3:Y:S02]  /*96f0*/  LDG.E.U16 R152, [R158.64] ;  /* 0x000000069e987981 */ /* 0x0004e4000c1e1500 */
[----:B--2---:R-:W-:-:S04]  /*9700*/  IMAD.WIDE R158, R12, 0x2, R160 ;  /* 0x000000020c9e7825 */ /* 0x004fc800078e02a0 */
[C---:B------:R-:W-:Y:S01]  /*9710*/  IMAD.WIDE R160, R12.reuse, 0x2, R218 ;  /* 0x000000020ca07825 */ /* 0x040fe200078e02da */
[----:B------:R0:W2:Y:S04]  /*9720*/  LDG.E.U16 R164, [R158.64] ;  /* 0x000000069ea47981 */ /* 0x0000a8000c1e1500 */
[----:B------:R1:W2:Y:S01]  /*9730*/  LDG.E.U16 R166, [R160.64] ;  /* 0x00000006a0a67981 */ /* 0x0002a2000c1e1500 */
[----:B------:R-:W-:-:S03]  /*9740*/  IMAD.WIDE R162, R12, 0x2, R162 ;  /* 0x000000020ca27825 */ /* 0x000fc600078e02a2 */
[----:B------:R-:W2:Y:S04]  /*9750*/  LDL.64 R218, [R1+0x120] ;  /* 0x0001200001da7983 */ /* 0x000ea80000100a00 */
[----:B0-----:R-:W2:Y:S04]  /*9760*/  LDL.64 R158, [R1+0x160] ;  /* 0x00016000019e7983 */ /* 0x001ea80000100a00 */
[----:B-1----:R-:W3:Y:S04]  /*9770*/  LDL.64 R160, [R1+0x158] ;  /* 0x0001580001a07983 */ /* 0x002ee80000100a00 */
[----:B------:R0:W4:Y:S01]  /*9780*/  LDG.E.U16 R168, [R162.64] ;  /* 0x00000006a2a87981 */ /* 0x000122000c1e1500 */
[----:B--2---:R-:W-:-:S04]  /*9790*/  IMAD.WIDE R158, R12, 0x2, R158 ;  /* 0x000000020c9e7825 */ /* 0x004fc800078e029e */
[C---:B---3--:R-:W-:Y:S01]  /*97a0*/  IMAD.WIDE R160, R12.reuse, 0x2, R160 ;  /* 0x000000020ca07825 */ /* 0x048fe200078e02a0 */
[----:B------:R1:W2:Y:S04]  /*97b0*/  LDG.E.U16 R170, [R158.64] ;  /* 0x000000069eaa7981 */ /* 0x0002a8000c1e1500 */
[----:B------:R3:W2:Y:S04]  /*97c0*/  LDG.E.U16 R172, [R160.64] ;  /* 0x00000006a0ac7981 */ /* 0x0006a8000c1e1500 */
[----:B-1----:R-:W2:Y:S04]  /*97d0*/  LDL.64 R158, [R1+0x148] ;  /* 0x00014800019e7983 */ /* 0x002ea80000100a00 */
[----:B---3--:R-:W3:Y:S01]  /*97e0*/  LDL.64 R160, [R1+0x140] ;  /* 0x0001400001a07983 */ /* 0x008ee20000100a00 */
        /* <DEDUP_REMOVED lines=18> */
[----:B0-----:R-:W-:-:S03]  /*9910*/  IMAD.WIDE R162, R12, 0x2, R222 ;  /* 0x000000020ca27825 */ /* 0x001fc600078e02de */
[----:B------:R-:W4:Y:S04]  /*9920*/  LDL.64 R222, [R1+0xd8] ;  /* 0x0000d80001de7983 */ /* 0x000f280000100a00 */
[----:B------:R0:W4:Y:S04]  /*9930*/  LDG.E.U16 R174, [R162.64] ;  /* 0x00000006a2ae7981 */ /* 0x000128000c1e1500 */
[----:B0-----:R-:W4:Y:S01]  /*9940*/  LDL.64 R162, [R1+0x138] ;  /* 0x0001380001a27983 */ /* 0x001f220000100a00 */
[----:B--2---:R-:W-:-:S04]  /*9950*/  IMAD.WIDE R158, R12, 0x2, R158 ;  /* 0x000000020c9e7825 */ /* 0x004fc800078e029e */
[C---:B---3--:R-:W-:Y:S01]  /*9960*/  IMAD.WIDE R160, R12.reuse, 0x2, R160 ;  /* 0x000000020ca07825 */ /* 0x048fe200078e02a0 */
[----:B------:R0:W2:Y:S04]  /*9970*/  LDG.E.U16 R194, [R158.64] ;  /* 0x000000069ec27981 */ /* 0x0000a8000c1e1500 */
[----:B------:R1:W3:Y:S04]  /*9980*/  LDG.E.U16 R196, [R160.64] ;  /* 0x00000006a0c47981 */ /* 0x0002e8000c1e1500 */
[----:B0-----:R-:W2:Y:S04]  /*9990*/  LDL.64 R158, [R1+0x58] ;  /* 0x00005800019e7983 */ /* 0x001ea80000100a00 */
[----:B-1----:R-:W3:Y:S01]  /*99a0*/  LDL.64 R160, [R1+0x38] ;  /* 0x0000380001a07983 */ /* 0x002ee20000100a00 */
[----:B----4-:R-:W-:-:S05]  /*99b0*/  IMAD.WIDE R162, R12, 0x2, R162 ;  /* 0x000000020ca27825 */ /* 0x010fca00078e02a2 */
[----:B------:R0:W4:Y:S01]  /*99c0*/  LDG.E.U16 R180, [R162.64] ;  /* 0x00000006a2b47981 */ /* 0x000122000c1e1500 */
        /* <DEDUP_REMOVED lines=8> */
[----:B------:R0:W4:Y:S02]  /*9a50*/  LDG.E.U16 R186, [R162.64] ;  /* 0x00000006a2ba7981 */ /* 0x000124000c1e1500 */
[C---:B0-----:R-:W-:Y:S02]  /*9a60*/  IMAD.WIDE R162, R12.reuse, 0x2, R222 ;  /* 0x000000020ca27825 */ /* 0x041fe400078e02de */
        /* <DEDUP_REMOVED lines=10> */
[----:B------:R0:W4:Y:S02]  /*9b10*/  LDG.E.U16 R198, [R162.64] ;  /* 0x00000006a2c67981 */ /* 0x000124000c1e1500 */
[C---:B0-----:R-:W-:Y:S02]  /*9b20*/  IMAD.WIDE R162, R12.reuse, 0x2, R218 ;  /* 0x000000020ca27825 */ /* 0x041fe400078e02da */
[----:B------:R-:W4:Y:S04]  /*9b30*/  LDL.64 R218, [R1+0x10] ;  /* 0x0000100001da7983 */ /* 0x000f280000100a00 */
[----:B------:R0:W4:Y:S02]  /*9b40*/  LDG.E.U16 R204, [R162.64] ;  /* 0x00000006a2cc7981 */ /* 0x000124000c1e1500 */
[----:B0-----:R-:W-:-:S02]  /*9b50*/  IMAD.WIDE R162, R12, 0x2, R222 ;  /* 0x000000020ca27825 */ /* 0x001fc400078e02de */
        /* <DEDUP_REMOVED lines=11> */
[----:B0-----:R-:W-:-:S05]  /*9c10*/  IMAD.WIDE R162, R12, 0x2, R218 ;  /* 0x000000020ca27825 */ /* 0x001fca00078e02da */
[----:B------:R0:W4:Y:S01]  /*9c20*/  LDG.E.U16 R221, [R162.64] ;  /* 0x00000006a2dd7981 */ /* 0x000122000c1e1500 */
[----:B--2---:R-:W-:-:S04]  /*9c30*/  IMAD.WIDE R158, R12, 0x2, R158 ;  /* 0x000000020c9e7825 */ /* 0x004fc800078e029e */
[C---:B---3--:R-:W-:Y:S01]  /*9c40*/  IMAD.WIDE R160, R12.reuse, 0x2, R160 ;  /* 0x000000020ca07825 */ /* 0x048fe200078e02a0 */
[----:B------:R1:W2:Y:S04]  /*9c50*/  LDG.E.U16 R218, [R158.64] ;  /* 0x000000069eda7981 */ /* 0x0002a8000c1e1500 */
[----:B------:R3:W2:Y:S04]  /*9c60*/  LDG.E.U16 R219, [R160.64] ;  /* 0x00000006a0db7981 */ /* 0x0006a8000c1e1500 */
[----:B-1----:R-:W2:Y:S04]  /*9c70*/  LDL.64 R158, [R1+0x108] ;  /* 0x00010800019e7983 */ /* 0x002ea80000100a00 */
[----:B---3--:R-:W3:Y:S01]  /*9c80*/  LDL.64 R160, [R1+0xe8] ;  /* 0x0000e80001a07983 */ /* 0x008ee20000100a00 */
[----:B0-----:R-:W-:-:S05]  /*9c90*/  IMAD.WIDE R162, R12, 0x2, R222 ;  /* 0x000000020ca27825 */ /* 0x001fca00078e02de */
        /* <DEDUP_REMOVED lines=37> */
[----:B0-----:R-:W4:Y:S01]  /*9ef0*/  LDL.64 R162, [R1] ;  /* 0x0000000001a27983 */ /* 0x001f220000100a00 */
[----:B--2---:R-:W-:-:S04]  /*9f00*/  IMAD.WIDE R158, R12, 0x2, R158 ;  /* 0x000000020c9e7825 */ /* 0x004fc800078e029e */
[C---:B---3--:R-:W-:Y:S01]  /*9f10*/  IMAD.WIDE R160, R12.reuse, 0x2, R160 ;  /* 0x000000020ca07825 */ /* 0x048fe200078e02a0 */
[----:B------:R0:W2:Y:S04]  /*9f20*/  LDG.E.U16 R245, [R158.64] ;  /* 0x000000069ef57981 */ /* 0x0000a8000c1e1500 */
[----:B------:R1:W3:Y:S04]  /*9f30*/  LDG.E.U16 R247, [R160.64] ;  /* 0x00000006a0f77981 */ /* 0x0002e8000c1e1500 */
[----:B0-----:R-:W2:Y:S04]  /*9f40*/  LDL.64 R158, [R1+0x40] ;  /* 0x00004000019e7983 */ /* 0x001ea80000100a00 */
[----:B-1----:R-:W3:Y:S01]  /*9f50*/  LDL.64 R160, [R1+0x20] ;  /* 0x0000200001a07983 */ /* 0x002ee20000100a00 */
[----:B----4-:R-:W-:-:S06]  /*9f60*/  IMAD.WIDE R162, R12, 0x2, R162 ;  /* 0x000000020ca27825 */ /* 0x010fcc00078e02a2 */
[----:B------:R-:W4:Y:S01]  /*9f70*/  LDG.E.U16 R162, [R162.64] ;  /* 0x00000006a2a27981 */ /* 0x000f22000c1e1500 */
[----:B--2---:R-:W-:-:S04]  /*9f80*/  IMAD.WIDE R158, R12, 0x2, R158 ;  /* 0x000000020c9e7825 */ /* 0x004fc800078e029e */
[----:B---3--:R-:W-:Y:S01]  /*9f90*/  IMAD.WIDE R160, R12, 0x2, R160 ;  /* 0x000000020ca07825 */ /* 0x008fe200078e02a0 */
[----:B------:R0:W2:Y:S05]  /*9fa0*/  LDG.E.U16 R250, [R158.64] ;  /* 0x000000069efa7981 */ /* 0x0000aa000c1e1500 */
[----:B------:R1:W3:Y:S04]  /*9fb0*/  LDG.E.U16 R160, [R160.64] ;  /* 0x00000006a0a07981 */ /* 0x0002e8000c1e1500 */
[----:B0-----:R-:W0:Y:S01]  /*9fc0*/  LDS R159, [R224.X4] ;  /* 0x00000000e09f7984 */ /* 0x001e220000004800 */
[----:B------:R-:W-:-:S03]  /*9fd0*/  FADD R158, -R2, R217 ;  /* 0x000000d9029e7221 */ /* 0x000fc60000000100 */
[----:B------:R-:W-:Y:S01]  /*9fe0*/  LDS R224, [R240.X16] ;  /* 0x00000000f0e07984 */ /* 0x000fe2000000c800 */
[----:B------:R-:W-:-:S03]  /*9ff0*/  FMUL R158, R158, 1.4426950216293334961 ;  /* 0x3fb8aa3b9e9e7820 */ /* 0x000fc60000400000 */
[----:B------:R-:W-:Y:S03]  /*a000*/  LDS R217, [R238.X16] ;  /* 0x00000000eed97984 */ /* 0x000fe6000000c800 */
[----:B------:R-:W0:Y:S01]  /*a010*/  MUFU.EX2 R158, R158 ;  /* 0x0000009e009e7308 */ /* 0x000e220000000800 */
[----:B------:R-:W-:Y:S02]  /*a020*/  F2FP.PACK_AB R17, R17, R25 ;  /* 0x000000191111723e */ /* 0x000fe400000000ff */
[----:B------:R-:W-:Y:S01]  /*a030*/  F2FP.PACK_AB R20, R20, R26 ;  /* 0x0000001a1414723e */ /* 0x000fe200000000ff */
[----:B0-----:R-:W-:Y:S02]  /*a040*/  FFMA R234, R158, R234, R159 ;  /* 0x000000ea9eea7223 */ /* 0x001fe4000000009f */
[----:B------:R-:W-:Y:S04]  /*a050*/  LDS R159, [R236.X16] ;  /* 0x00000000ec9f7984 */ /* 0x000fe8000000c800 */
[----:B------:R-:W-:Y:S01]  /*a060*/  BAR.SYNC.DEFER_BLOCKING 0x0 ;  /* 0x0000000000007b1d */ /* 0x000fe20000010000 */
[----:B------:R-:W-:-:S02]  /*a070*/  F2FP.PACK_AB R19, R19, R30 ;  /* 0x0000001e1313723e */ /* 0x000fc400000000ff */
[----:B------:R-:W-:Y:S02]  /*a080*/  F2FP.PACK_AB R18, R18, R31 ;  /* 0x0000001f1212723e */ /* 0x000fe400000000ff */
[----:B------:R-:W-:Y:S02]  /*a090*/  F2FP.PACK_AB R24, R24, R27 ;  /* 0x0000001b1818723e */ /* 0x000fe400000000ff */
[----:B-1----:R-:W-:Y:S02]  /*a0a0*/  LOP3.LUT R161, R9, 0x40, RZ, 0x3c, !PT ;  /* 0x0000004009a17812 */ /* 0x002fe400078e3cff */
[----:B------:R-:W-:Y:S02]  /*a0b0*/  F2FP.PACK_AB R23, R23, R28 ;  /* 0x0000001c1717723e */ /* 0x000fe400000000ff */
[----:B------:R-:W-:Y:S02]  /*a0c0*/  F2FP.PACK_AB R22, R22, R29 ;  /* 0x0000001d1616723e */ /* 0x000fe400000000ff */
[----:B------:R-:W-:Y:S01]  /*a0d0*/  F2FP.PACK_AB R21, R21, R32 ;  /* 0x000000201515723e */ /* 0x000fe200000000ff */
        /* <DEDUP_REMOVED lines=125> */
[----:B--2---:R-:W-:Y:S04]  /*a8b0*/  STS.U16 [R251+0x7700], R250 ;  /* 0x007700fafb007388 */ /* 0x004fe80000000400 */
[----:B---3--:R-:W-:Y:S04]  /*a8c0*/  STS.U16 [R251+0x7b00], R160 ;  /* 0x007b00a0fb007388 */ /* 0x008fe80000000400 */
[----:B----4-:R-:W-:Y:S04]  /*a8d0*/  STS.U16 [R251+0x7f00], R162 ;  /* 0x007f00a2fb007388 */ /* 0x010fe80000000400 */
[----:B------:R0:W-:Y:S04]  /*a8e0*/  STS [R9+0xc000], R17 ;  /* 0x00c0001109007388 */ /* 0x0001e80000000800 */
[----:B------:R-:W-:Y:S04]  /*a8f0*/  STS [R9+0xc400], R20 ;  /* 0x00c4001409007388 */ /* 0x000fe80000000800 */
[----:B------:R-:W-:Y:S04]  /*a900*/  STS [R9+0xc800], R19 ;  /* 0x00c8001309007388 */ /* 0x000fe80000000800 */
[----:B------:R1:W-:Y:S04]  /*a910*/  STS [R9+0xcc00], R18 ;  /* 0x00cc001209007388 */ /* 0x0003e80000000800 */
[----:B------:R-:W-:Y:S04]  /*a920*/  STS [R161+0xc000], R24 ;  /* 0x00c00018a1007388 */ /* 0x000fe80000000800 */
[----:B------:R-:W-:Y:S04]  /*a930*/  STS [R161+0xc400], R23 ;  /* 0x00c40017a1007388 */ /* 0x000fe80000000800 */
[----:B------:R-:W-:Y:S04]  /*a940*/  STS [R161+0xc800], R22 ;  /* 0x00c80016a1007388 */ /* 0x000fe80000000800 */
[----:B------:R-:W-:Y:S04]  /*a950*/  STS [R161+0xcc00], R21 ;  /* 0x00cc0015a1007388 */ /* 0x000fe80000000800 */
[----:B------:R-:W-:Y:S01]  /*a960*/  BAR.SYNC.DEFER_BLOCKING 0x0 ;  /* 0x0000000000007b1d */ /* 0x000fe20000010000 */
[----:B0-----:R-:W-:-:S04]  /*a970*/  FADD R17, -R3, R215 ;  /* 0x000000d703117221 */ /* 0x001fc80000000100 */
[----:B------:R-:W-:-:S06]  /*a980*/  FMUL R17, R17, 1.4426950216293334961 ;  /* 0x3fb8aa3b11117820 */ /* 0x000fcc0000400000 */
[----:B------:R-:W0:Y:S01]  /*a990*/  MUFU.EX2 R17, R17 ;  /* 0x0000001100117308 */ /* 0x000e220000000800 */
[C---:B------:R-:W-:Y:S02]  /*a9a0*/  FMUL R44, R158.reuse, R104 ;  /* 0x000000689e2c7220 */ /* 0x040fe40000400000 */
[C---:B------:R-:W-:Y:S02]  /*a9b0*/  FMUL R45, R158.reuse, R105 ;  /* 0x000000699e2d7220 */ /* 0x040fe40000400000 */
[----:B------:R-:W-:Y:S01]  /*a9c0*/  FMUL R104, R158, R88 ;  /* 0x000000589e687220 */ /* 0x000fe20000400000 */
[----:B------:R-:W-:Y:S04]  /*a9d0*/  LDSM.16.M88.4 R116, [R220+0xc000] ;  /* 0x00c00000dc74783b */ /* 0x000fe80000000200 */
[----:B------:R-:W2:Y:S04]  /*a9e0*/  LDSM.16.M88.4 R20, [R8] ;  /* 0x000000000814783b */ /* 0x000ea80000000200 */
[----:B------:R-:W3:Y:S01]  /*a9f0*/  LDSM.16.M88.4 R32, [R8+0x2000] ;  /* 0x002000000820783b */ /* 0x000ee20000000200 */
[----:B0-----:R-:W-:-:S02]  /*aa00*/  FMUL R46, R17, R106 ;  /* 0x0000006a112e7220 */ /* 0x001fc40000400000 */
[C---:B------:R-:W-:Y:S01]  /*aa10*/  FMUL R47, R17.reuse, R107 ;  /* 0x0000006b112f7220 */ /* 0x040fe20000400000 */
[----:B------:R-:W0:Y:S01]  /*aa20*/  LDSM.16.M88.4 R24, [R8+0x1000] ;  /* 0x001000000818783b */ /* 0x000e220000000200 */
[C---:B------:R-:W-:Y:S02]  /*aa30*/  FMUL R105, R158.reuse, R89 ;  /* 0x000000599e697220 */ /* 0x040fe40000400000 */
[C---:B------:R-:W-:Y:S01]  /*aa40*/  FMUL R106, R17.reuse, R90 ;  /* 0x0000005a116a7220 */ /* 0x040fe20000400000 */
[----:B------:R-:W4:Y:S01]  /*aa50*/  LDSM.16.M88.4 R28, [R8+0x3000] ;  /* 0x00300000081c783b */ /* 0x000f220000000200 */
[----:B------:R-:W-:Y:S02]  /*aa60*/  FMUL R107, R17, R91 ;  /* 0x0000005b116b7220 */ /* 0x000fe40000400000 */
[C---:B------:R-:W-:Y:S01]  /*aa70*/  FMUL R112, R158.reuse, R100 ;  /* 0x000000649e707220 */ /* 0x040fe20000400000 */
[----:B------:R-:W5:Y:S01]  /*aa80*/  LDSM.16.M88.4 R36, [R8+0x4000] ;  /* 0x004000000824783b */ /* 0x000f620000000200 */
[----:B------:R-:W-:-:S02]  /*aa90*/  FMUL R113, R158, R101 ;  /* 0x000000659e717220 */ /* 0x000fc40000400000 */
[C---:B------:R-:W-:Y:S01]  /*aaa0*/  FMUL R114, R17.reuse, R102 ;  /* 0x0000006611727220 */ /* 0x040fe20000400000 */
[----:B------:R-:W0:Y:S01]  /*aab0*/  LDSM.16.M88.4 R40, [R8+0x5000] ;  /* 0x005000000828783b */ /* 0x000e220000000200 */
[----:B------:R-:W-:-:S03]  /*aac0*/  FMUL R115, R17, R103 ;  /* 0x0000006711737220 */ /* 0x000fc60000400000 */
[----:B------:R-:W0:Y:S04]  /*aad0*/  LDSM.16.M88.4 R88, [R8+0x6000] ;  /* 0x006000000858783b */ /* 0x000e280000000200 */
[----:B------:R-:W0:Y:S01]  /*aae0*/  LDSM.16.M88.4 R100, [R8+0x7000] ;  /* 0x007000000864783b */ /* 0x000e220000000200 */
[----:B-1----:R-:W-:-:S03]  /*aaf0*/  FADD R18, -R4, R213 ;  /* 0x000000d504127221 */ /* 0x002fc60000000100 */
[----:B------:R-:W1:Y:S01]  /*ab00*/  LDSM.16.M88.4 R144, [R220+0xc800] ;  /* 0x00c80000dc90783b */ /* 0x000e620000000200 */
[----:B------:R-:W-:Y:S01]  /*ab10*/  LOP3.LUT R121, R220, 0x20, RZ, 0x3c, !PT ;  /* 0x00000020dc797812 */ /* 0x000fe200078e3cff */
[----:B------:R-:W-:Y:S02]  /*ab20*/  FMUL R18, R18, 1.4426950216293334961 ;  /* 0x3fb8aa3b12127820 */ /* 0x000fe40000400000 */
[----:B------:R-:W-:Y:S02]  /*ab30*/  FADD R120, -R5, R211 ;  /* 0x000000d305787221 */ /* 0x000fe40000000100 */
[----:B------:R-:W0:Y:S01]  /*ab40*/  LDSM.16.M88.4 R124, [R121+0xc000] ;  /* 0x00c00000797c783b */ /* 0x000e220000000200 */
[----:B------:R3:W0:Y:S01]  /*ab50*/  MUFU.EX2 R19, R18 ;  /* 0x0000001200137308 */ /* 0x0006220000000800 */
[----:B--2---:R-:W-:Y:S01]  /*ab60*/  HMMA.16816.F32 R44, R116, R20, R44 ;  /* 0x00000014742c723c */ /* 0x004fe2000000182c */
[----:B------:R-:W-:Y:S01]  /*ab70*/  FMUL R84, R158, R84 ;  /* 0x000000549e547220 */ /* 0x000fe20000400000 */
[----:B------:R-:W2:Y:S01]  /*ab80*/  LDSM.16.M88.4 R140, [R121+0xc800] ;  /* 0x00c80000798c783b */ /* 0x000ea20000000200 */
[----:B---3--:R-:W-:-:S06]  /*ab90*/  FMUL R18, R120, 1.4426950216293334961 ;  /* 0x3fb8aa3b78127820 */ /* 0x008fcc0000400000 */
[----:B------:R-:W3:Y:S01]  /*aba0*/  MUFU.EX2 R18, R18 ;  /* 0x0000001200127308 */ /* 0x000ee20000000800 */
[----:B------:R-:W-:Y:S01]  /*abb0*/  HMMA.16816.F32 R112, R116, R32, R112 ;  /* 0x000000207470723c */ /* 0x000fe20000001870 */
[C---:B------:R-:W-:Y:S02]  /*abc0*/  FMUL R85, R158.reuse, R85 ;  /* 0x000000559e557220 */ /* 0x040fe40000400000 */
[C---:B------:R-:W-:Y:S02]  /*abd0*/  FMUL R86, R17.reuse, R86 ;  /* 0x0000005611567220 */ /* 0x040fe40000400000 */
[----:B------:R-:W-:Y:S02]  /*abe0*/  FMUL R87, R17, R87 ;  /* 0x0000005711577220 */ /* 0x000fe40000400000 */
[C---:B------:R-:W-:Y:S02]  /*abf0*/  FMUL R64, R158.reuse, R64 ;  /* 0x000000409e407220 */ /* 0x040fe40000400000 */
[----:B------:R-:W-:-:S02]  /*ac00*/  FMUL R65, R158, R65 ;  /* 0x000000419e417220 */ /* 0x000fc40000400000 */
[C---:B------:R-:W-:Y:S02]  /*ac10*/  FMUL R66, R17.reuse, R66 ;  /* 0x0000004211427220 */ /* 0x040fe40000400000 */
        /* <DEDUP_REMOVED lines=12> */
[----:B------:R-:W-:Y:S01]  /*ace0*/  FMUL R95, R17, R95 ;  /* 0x0000005f115f7220 */ /* 0x000fe20000400000 */
[C---:B0-----:R-:W-:Y:S01]  /*acf0*/  HMMA.16816.F32 R104, R116.reuse, R24, R104 ;  /* 0x000000187468723c */ /* 0x041fe20000001868 */
[C---:B------:R-:W-:Y:S02]  /*ad00*/  FMUL R48, R19.reuse, R48 ;  /* 0x0000003013307220 */ /* 0x040fe40000400000 */
[C---:B------:R-:W-:Y:S02]  /*ad10*/  FMUL R49, R19.reuse, R49 ;  /* 0x0000003113317220 */ /* 0x040fe40000400000 */
[C---:B---3--:R-:W-:Y:S02]  /*ad20*/  FMUL R50, R18.reuse, R50 ;  /* 0x0000003212327220 */ /* 0x048fe40000400000 */
[----:B------:R-:W-:Y:S01]  /*ad30*/  FMUL R51, R18, R51 ;  /* 0x0000003312337220 */ /* 0x000fe20000400000 */
[----:B----4-:R-:W-:Y:S01]  /*ad40*/  HMMA.16816.F32 R84, R116, R28, R84 ;  /* 0x0000001c7454723c */ /* 0x010fe20000001854 */
[----:B------:R-:W-:-:S02]  /*ad50*/  FMUL R52, R19, R52 ;  /* 0x0000003413347220 */ /* 0x000fc40000400000 */
[C---:B------:R-:W-:Y:S02]  /*ad60*/  FMUL R53, R19.reuse, R53 ;  /* 0x0000003513357220 */ /* 0x040fe40000400000 */
[C---:B------:R-:W-:Y:S02]  /*ad70*/  FMUL R54, R18.reuse, R54 ;  /* 0x0000003612367220 */ /* 0x040fe40000400000 */
[C---:B------:R-:W-:Y:S01]  /*ad80*/  FMUL R55, R18.reuse, R55 ;  /* 0x0000003712377220 */ /* 0x040fe20000400000 */
[----:B-----5:R-:W-:Y:S01]  /*ad90*/  HMMA.16816.F32 R64, R116, R36, R64 ;  /* 0x000000247440723c */ /* 0x020fe20000001840 */
[C---:B------:R-:W-:Y:S02]  /*ada0*/  FMUL R56, R19.reuse, R56 ;  /* 0x0000003813387220 */ /* 0x040fe40000400000 */
[----:B------:R-:W-:Y:S02]  /*adb0*/  FMUL R57, R19, R57 ;  /* 0x0000003913397220 */ /* 0x000fe40000400000 */
[----:B------:R-:W-:-:S02]  /*adc0*/  FMUL R58, R18, R58 ;  /* 0x0000003a123a7220 */ /* 0x000fc40000400000 */
[C---:B------:R-:W-:Y:S01]  /*add0*/  FMUL R59, R18.reuse, R59 ;  /* 0x0000003b123b7220 */ /* 0x040fe20000400000 */
[C---:B------:R-:W-:Y:S01]  /*ade0*/  HMMA.16816.F32 R108, R116.reuse, R40, R108 ;  /* 0x00000028746c723c */ /* 0x040fe2000000186c */
[C---:B------:R-:W-:Y:S02]  /*adf0*/  FMUL R128, R19.reuse, R68 ;  /* 0x0000004413807220 */ /* 0x040fe40000400000 */
[C---:B------:R-:W-:Y:S02]  /*ae00*/  FMUL R129, R19.reuse, R69 ;  /* 0x0000004513817220 */ /* 0x040fe40000400000 */
[C---:B------:R-:W-:Y:S02]  /*ae10*/  FMUL R130, R18.reuse, R70 ;  /* 0x0000004612827220 */ /* 0x040fe40000400000 */
[----:B------:R-:W-:Y:S01]  /*ae20*/  FMUL R131, R18, R71 ;  /* 0x0000004712837220 */ /* 0x000fe20000400000 */
[----:B------:R-:W-:Y:S01]  /*ae30*/  HMMA.16816.F32 R96, R116, R88, R96 ;  /* 0x000000587460723c */ /* 0x000fe20000001860 */
[----:B------:R-:W-:-:S02]  /*ae40*/  FMUL R132, R19, R72 ;  /* 0x0000004813847220 */ /* 0x000fc40000400000 */
[C---:B------:R-:W-:Y:S02]  /*ae50*/  FMUL R133, R19.reuse, R73 ;  /* 0x0000004913857220 */ /* 0x040fe40000400000 */
[C---:B------:R-:W-:Y:S02]  /*ae60*/  FMUL R134, R18.reuse, R74 ;  /* 0x0000004a12867220 */ /* 0x040fe40000400000 */
[C---:B------:R-:W-:Y:S01]  /*ae70*/  FMUL R135, R18.reuse, R75 ;  /* 0x0000004b12877220 */ /* 0x040fe20000400000 */
[----:B------:R-:W-:Y:S01]  /*ae80*/  HMMA.16816.F32 R92, R116, R100, R92 ;  /* 0x00000064745c723c */ /* 0x000fe2000000185c */
[C---:B------:R-:W-:Y:S02]  /*ae90*/  FMUL R136, R19.reuse, R80 ;  /* 0x0000005013887220 */ /* 0x040fe40000400000 */
[----:B------:R-:W-:Y:S02]  /*aea0*/  FMUL R137, R19, R81 ;  /* 0x0000005113897220 */ /* 0x000fe40000400000 */
[----:B------:R-:W-:-:S02]  /*aeb0*/  FMUL R138, R18, R82 ;  /* 0x00000052128a7220 */ /* 0x000fc40000400000 */
[C---:B------:R-:W-:Y:S02]  /*aec0*/  FMUL R116, R19.reuse, R60 ;  /* 0x0000003c13747220 */ /* 0x040fe40000400000 */
[C---:B------:R-:W-:Y:S02]  /*aed0*/  FMUL R117, R19.reuse, R61 ;  /* 0x0000003d13757220 */ /* 0x040fe40000400000 */
[C---:B------:R-:W-:Y:S02]  /*aee0*/  FMUL R118, R18.reuse, R62 ;  /* 0x0000003e12767220 */ /* 0x040fe40000400000 */
[C---:B------:R-:W-:Y:S02]  /*aef0*/  FMUL R119, R18.reuse, R63 ;  /* 0x0000003f12777220 */ /* 0x040fe40000400000 */
[----:B------:R-:W-:Y:S02]  /*af00*/  FMUL R139, R18, R83 ;  /* 0x00000053128b7220 */ /* 0x000fe40000400000 */
[----:B------:R-:W-:-:S02]  /*af10*/  FMUL R76, R19, R76 ;  /* 0x0000004c134c7220 */ /* 0x000fc40000400000 */
[----:B------:R-:W-:Y:S02]  /*af20*/  FMUL R77, R19, R77 ;  /* 0x0000004d134d7220 */ /* 0x000fe40000400000 */
[C---:B------:R-:W-:Y:S02]  /*af30*/  FMUL R78, R18.reuse, R78 ;  /* 0x0000004e124e7220 */ /* 0x040fe40000400000 */
[----:B------:R-:W-:Y:S01]  /*af40*/  FMUL R79, R18, R79 ;  /* 0x0000004f124f7220 */ /* 0x000fe20000400000 */
[----:B-1----:R-:W-:Y:S01]  /*af50*/  HMMA.16816.F32 R48, R144, R20, R48 ;  /* 0x000000149030723c */ /* 0x002fe20000001830 */
[----:B------:R-:W-:Y:S02]  /*af60*/  LOP3.LUT R152, R220, 0x40, RZ, 0x3c, !PT ;  /* 0x00000040dc987812 */ /* 0x000fe400078e3cff */
[----:B------:R-:W-:-:S03]  /*af70*/  LOP3.LUT R153, R8, 0x40, RZ, 0x3c, !PT ;  /* 0x0000004008997812 */ /* 0x000fc600078e3cff */
[----:B------:R-:W-:Y:S02]  /*af80*/  LDSM.16.M88.4 R164, [R152+0xc000] ;  /* 0x00c0000098a4783b */ /* 0x000fe40000000200 */
[C---:B------:R-:W-:Y:S02]  /*af90*/  HMMA.16816.F32 R52, R144.reuse, R24, R52 ;  /* 0x000000189034723c */ /* 0x040fe40000001834 */
[----:B------:R-:W0:Y:S04]  /*afa0*/  LDSM.16.M88.4 R60, [R153+0x3000] ;  /* 0x00300000993c783b */ /* 0x000e280000000200 */
[----:B------:R-:W1:Y:S02]  /*afb0*/  LDSM.16.M88.4 R68, [R153+0x4000] ;  /* 0x004000009944783b */ /* 0x000e640000000200 */
[C---:B------:R-:W-:Y:S02]  /*afc0*/  HMMA.16816.F32 R56, R144.reuse, R32, R56 ;  /* 0x000000209038723c */ /* 0x040fe40000001838 */
[----:B------:R-:W3:Y:S04]  /*afd0*/  LDSM.16.M88.4 R72, [R153+0x5000] ;  /* 0x005000009948783b */ /* 0x000ee80000000200 */
[----:B------:R-:W4:Y:S02]  /*afe0*/  LDSM.16.M88.4 R80, [R153+0x6000] ;  /* 0x006000009950783b */ /* 0x000f240000000200 */
[C---:B------:R-:W-:Y:S02]  /*aff0*/  HMMA.16816.F32 R116, R144.reuse, R28, R116 ;  /* 0x0000001c9074723c */ /* 0x040fe40000001874 */
[----:B------:R-:W-:Y:S04]  /*b000*/  LDSM.16.M88.4 R120, [R153+0x1000] ;  /* 0x001000009978783b */ /* 0x000fe80000000200 */
[----:B------:R-:W-:Y:S02]  /*b010*/  LDSM.16.M88.4 R168, [R152+0xc800] ;  /* 0x00c8000098a8783b */ /* 0x000fe40000000200 */
[C---:B------:R-:W-:Y:S08]  /*b020*/  HMMA.16816.F32 R128, R144.reuse, R36, R128 ;  /* 0x000000249080723c */ /* 0x040ff00000001880 */
[C---:B------:R-:W-:Y:S08]  /*b030*/  HMMA.16816.F32 R132, R144.reuse, R40, R132 ;  /* 0x000000289084723c */ /* 0x040ff00000001884 */
[C---:B------:R-:W-:Y:S08]  /*b040*/  HMMA.16816.F32 R136, R144.reuse, R88, R136 ;  /* 0x000000589088723c */ /* 0x040ff00000001888 */
[----:B------:R-:W-:Y:S01]  /*b050*/  HMMA.16816.F32 R144, R144, R100, R76 ;  /* 0x000000649090723c */ /* 0x000fe2000000184c */
[----:B------:R-:W5:Y:S07]  /*b060*/  LDSM.16.M88.4 R76, [R153+0x7000] ;  /* 0x00700000994c783b */ /* 0x000f6e0000000200 */
[C---:B------:R-:W-:Y:S01]  /*b070*/  HMMA.16816.F32 R148, R124.reuse, R22, R44 ;  /* 0x000000167c94723c */ /* 0x040fe2000000182c */
[----:B------:R-:W-:Y:S07]  /*b080*/  LDSM.16.M88.4 R44, [R153+0x2000] ;  /* 0x00200000992c783b */ /* 0x000fee0000000200 */
[----:B------:R-:W-:Y:S01]  /*b090*/  HMMA.16816.F32 R160, R124, R34, R112 ;  /* 0x000000227ca0723c */ /* 0x000fe20000001870 */
[----:B------:R-:W0:Y:S01]  /*b0a0*/  LDSM.16.M88.4 R112, [R153] ;  /* 0x000000009970783b */ /* 0x000e220000000200 */
[----:B------:R-:W-:-:S06]  /*b0b0*/  LOP3.LUT R20, R220, 0x60, RZ, 0x3c, !PT ;  /* 0x00000060dc147812 */ /* 0x000fcc00078e3cff */
[C---:B------:R-:W-:Y:S01]  /*b0c0*/  HMMA.16816.F32 R84, R124.reuse, R30, R84 ;  /* 0x0000001e7c54723c */ /* 0x040fe20000001854 */
[----:B------:R-:W0:Y:S07]  /*b0d0*/  S2R R28, SR_CTAID.X ;  /* 0x00000000001c7919 */ /* 0x000e2e0000002500 */
[C---:B------:R-:W-:Y:S08]  /*b0e0*/  HMMA.16816.F32 R64, R124.reuse, R38, R64 ;  /* 0x000000267c40723c */ /* 0x040ff00000001840 */
[C---:B------:R-:W-:Y:S08]  /*b0f0*/  HMMA.16816.F32 R108, R124.reuse, R42, R108 ;  /* 0x0000002a7c6c723c */ /* 0x040ff0000000186c */
[C---:B------:R-:W-:Y:S08]  /*b100*/  HMMA.16816.F32 R96, R124.reuse, R90, R96 ;  /* 0x0000005a7c60723c */ /* 0x040ff00000001860 */
[----:B------:R-:W-:Y:S08]  /*b110*/  HMMA.16816.F32 R92, R124, R102, R92 ;  /* 0x000000667c5c723c */ /* 0x000ff0000000185c */
[C---:B--2---:R-:W-:Y:S08]  /*b120*/  HMMA.16816.F32 R48, R140.reuse, R22, R48 ;  /* 0x000000168c30723c */ /* 0x044ff00000001830 */
[C---:B------:R-:W-:Y:S08]  /*b130*/  HMMA.16816.F32 R52, R140.reuse, R26, R52 ;  /* 0x0000001a8c34723c */ /* 0x040ff00000001834 */
[C---:B------:R-:W-:Y:S08]  /*b140*/  HMMA.16816.F32 R56, R140.reuse, R34, R56 ;  /* 0x000000228c38723c */ /* 0x040ff00000001838 */
[C---:B------:R-:W-:Y:S08]  /*b150*/  HMMA.16816.F32 R116, R140.reuse, R30, R116 ;  /* 0x0000001e8c74723c */ /* 0x040ff00000001874 */
[C---:B------:R-:W-:Y:S08]  /*b160*/  HMMA.16816.F32 R128, R140.reuse, R38, R128 ;  /* 0x000000268c80723c */ /* 0x040ff00000001880 */
[C---:B------:R-:W-:Y:S08]  /*b170*/  HMMA.16816.F32 R132, R140.reuse, R42, R132 ;  /* 0x0000002a8c84723c */ /* 0x040ff00000001884 */
[C---:B------:R-:W-:Y:S08]  /*b180*/  HMMA.16816.F32 R136, R140.reuse, R90, R136 ;  /* 0x0000005a8c88723c */ /* 0x040ff00000001888 */
[----:B------:R-:W-:Y:S08]  /*b190*/  HMMA.16816.F32 R144, R140, R102, R144 ;  /* 0x000000668c90723c */ /* 0x000ff00000001890 */
[----:B------:R-:W-:Y:S01]  /*b1a0*/  HMMA.16816.F32 R104, R124, R26, R104 ;  /* 0x0000001a7c68723c */ /* 0x000fe20000001868 */
[----:B------:R-:W2:Y:S04]  /*b1b0*/  LDSM.16.M88.4 R24, [R20+0xc000] ;  /* 0x00c000001418783b */ /* 0x000ea80000000200 */
[----:B------:R-:W2:Y:S03]  /*b1c0*/  LDSM.16.M88.4 R20, [R20+0xc800] ;  /* 0x00c800001414783b */ /* 0x000ea60000000200 */
[----:B0-----:R-:W-:Y:S01]  /*b1d0*/  HMMA.16816.F32 R84, R164, R60, R84 ;  /* 0x0000003ca454723c */ /* 0x001fe20000001854 */
[----:B------:R-:W-:-:S07]  /*b1e0*/  IMAD.SHL.U32 R28, R28, 0x20, RZ ;  /* 0x000000201c1c7824 */ /* 0x000fce00078e00ff */
[C---:B-1----:R-:W-:Y:S08]  /*b1f0*/  HMMA.16816.F32 R64, R164.reuse, R68, R64 ;  /* 0x00000044a440723c */ /* 0x042ff00000001840 */
[C---:B---3--:R-:W-:Y:S08]  /*b200*/  HMMA.16816.F32 R108, R164.reuse, R72, R108 ;  /* 0x00000048a46c723c */ /* 0x048ff0000000186c */
[C---:B----4-:R-:W-:Y:S08]  /*b210*/  HMMA.16816.F32 R96, R164.reuse, R80, R96 ;  /* 0x00000050a460723c */ /* 0x050ff00000001860 */
[----:B-----5:R-:W-:Y:S08]  /*b220*/  HMMA.16816.F32 R92, R164, R76, R92 ;  /* 0x0000004ca45c723c */ /* 0x020ff0000000185c */
[C---:B------:R-:W-:Y:S08]  /*b230*/  HMMA.16816.F32 R48, R168.reuse, R112, R48 ;  /* 0x00000070a830723c */ /* 0x040ff00000001830 */
[C---:B------:R-:W-:Y:S08]  /*b240*/  HMMA.16816.F32 R52, R168.reuse, R120, R52 ;  /* 0x00000078a834723c */ /* 0x040ff00000001834 */
[C---:B------:R-:W-:Y:S08]  /*b250*/  HMMA.16816.F32 R56, R168.reuse, R44, R56 ;  /* 0x0000002ca838723c */ /* 0x040ff00000001838 */
[C---:B------:R-:W-:Y:S08]  /*b260*/  HMMA.16816.F32 R116, R168.reuse, R60, R116 ;  /* 0x0000003ca874723c */ /* 0x040ff00000001874 */
[C---:B------:R-:W-:Y:S08]  /*b270*/  HMMA.16816.F32 R128, R168.reuse, R68, R128 ;  /* 0x00000044a880723c */ /* 0x040ff00000001880 */
[C---:B------:R-:W-:Y:S08]  /*b280*/  HMMA.16816.F32 R132, R168.reuse, R72, R132 ;  /* 0x00000048a884723c */ /* 0x040ff00000001884 */
[C---:B------:R-:W-:Y:S08]  /*b290*/  HMMA.16816.F32 R136, R168.reuse, R80, R136 ;  /* 0x00000050a888723c */ /* 0x040ff00000001888 */
[----:B------:R-:W-:Y:S01]  /*b2a0*/  HMMA.16816.F32 R144, R168, R76, R144 ;  /* 0x0000004ca890723c */ /* 0x000fe20000001890 */
[----:B------:R-:W-:-:S07]  /*b2b0*/  UIADD3 UR4, UR4, 0x40, URZ ;  /* 0x0000004004047890 */ /* 0x000fce000fffe03f */
[C---:B------:R-:W-:Y:S08]  /*b2c0*/  HMMA.16816.F32 R148, R164.reuse, R112, R148 ;  /* 0x00000070a494723c */ /* 0x040ff00000001894 */
[C---:B------:R-:W-:Y:S08]  /*b2d0*/  HMMA.16816.F32 R88, R164.reuse, R120, R104 ;  /* 0x00000078a458723c */ /* 0x040ff00000001868 */
[----:B------:R-:W-:Y:S01]  /*b2e0*/  HMMA.16816.F32 R160, R164, R44, R160 ;  /* 0x0000002ca4a0723c */ /* 0x000fe200000018a0 */
[----:B------:R-:W-:-:S04]  /*b2f0*/  IADD3 R28, R28, 0x20, RZ ;  /* 0x000000201c1c7810 */ /* 0x000fc80007ffe0ff */
[----:B------:R-:W-:-:S03]  /*b300*/  ISETP.LE.AND P1, PT, R28, UR4, PT ;  /* 0x000000041c007c0c */ /* 0x000fc6000bf23270 */
[----:B--2---:R-:W-:Y:S01]  /*b310*/  HMMA.16816.F32 R84, R24, R62, R84 ;  /* 0x0000003e1854723c */ /* 0x004fe20000001854 */
[----:B------:R-:W-:-:S07]  /*b320*/  FFMA R230, R19, R230, R217 ;  /* 0x000000e613e67223 */ /* 0x000fce00000000d9 */
[----:B------:R-:W-:Y:S01]  /*b330*/  HMMA.16816.F32 R64, R24, R70, R64 ;  /* 0x000000461840723c */ /* 0x000fe20000001840 */
[----:B------:R-:W-:-:S07]  /*b340*/  FFMA R232, R17, R232, R224 ;  /* 0x000000e811e87223 */ /* 0x000fce00000000e0 */
[----:B------:R-:W-:Y:S01]  /*b350*/  HMMA.16816.F32 R108, R24, R74, R108 ;  /* 0x0000004a186c723c */ /* 0x000fe2000000186c */
[----:B------:R-:W-:-:S07]  /*b360*/  FFMA R228, R18, R228, R159 ;  /* 0x000000e412e47223 */ /* 0x000fce000000009f */
[----:B------:R-:W-:Y:S01]  /*b370*/  HMMA.16816.F32 R96, R24, R82, R96 ;  /* 0x000000521860723c */ /* 0x000fe20000001860 */
[----:B------:R-:W-:-:S07]  /*b380*/  MOV R217, R2 ;  /* 0x0000000200d97202 */ /* 0x000fce0000000f00 */
[----:B------:R-:W-:Y:S01]  /*b390*/  HMMA.16816.F32 R92, R24, R78, R92 ;  /* 0x0000004e185c723c */ /* 0x000fe2000000185c */
[----:B------:R-:W-:Y:S01]  /*b3a0*/  MOV R215, R3 ;  /* 0x0000000300d77202 */ /* 0x000fe20000000f00 */
[----:B------:R-:W-:-:S06]  /*b3b0*/  IMAD.MOV.U32 R213, RZ, RZ, R4 ;  /* 0x000000ffffd57224 */ /* 0x000fcc00078e0004 */
[----:B------:R-:W-:Y:S01]  /*b3c0*/  HMMA.16816.F32 R48, R20, R114, R48 ;  /* 0x000000721430723c */ /* 0x000fe20000001830 */
[----:B------:R-:W-:-:S07]  /*b3d0*/  MOV R211, R5 ;  /* 0x0000000500d37202 */ /* 0x000fce0000000f00 */
[C---:B------:R-:W-:Y:S08]  /*b3e0*/  HMMA.16816.F32 R52, R20.reuse, R122, R52 ;  /* 0x0000007a1434723c */ /* 0x040ff00000001834 */
[C---:B------:R-:W-:Y:S08]  /*b3f0*/  HMMA.16816.F32 R56, R20.reuse, R46, R56 ;  /* 0x0000002e1438723c */ /* 0x040ff00000001838 */
[C---:B------:R-:W-:Y:S08]  /*b400*/  HMMA.16816.F32 R60, R20.reuse, R62, R116 ;  /* 0x0000003e143c723c */ /* 0x040ff00000001874 */
[C---:B------:R-:W-:Y:S08]  /*b410*/  HMMA.16816.F32 R68, R20.reuse, R70, R128 ;  /* 0x000000461444723c */ /* 0x040ff00000001880 */
[C---:B------:R-:W-:Y:S08]  /*b420*/  HMMA.16816.F32 R72, R20.reuse, R74, R132 ;  /* 0x0000004a1448723c */ /* 0x040ff00000001884 */
[C---:B------:R-:W-:Y:S08]  /*b430*/  HMMA.16816.F32 R80, R20.reuse, R82, R136 ;  /* 0x000000521450723c */ /* 0x040ff00000001888 */
[----:B------:R-:W-:Y:S07]  /*b440*/  HMMA.16816.F32 R76, R20, R78, R144 ;  /* 0x0000004e144c723c */ /* 0x000fee0000001890 */
[----:B------:R-:W-:Y:S01]  /*b450*/  MOV R20, 0x40 ;  /* 0x0000004000147802 */ /* 0x000fe20000000f00 */
[----:B------:R-:W-:Y:S04]  /*b460*/  HMMA.16816.F32 R104, R24, R114, R148 ;  /* 0x000000721868723c */ /* 0x000fe80000001894 */
[----:B------:R-:W-:-:S04]  /*b470*/  IMAD R6, R20, c[0x0][0x1a4], R6 ;  /* 0x0000690014067a24 */ /* 0x000fc800078e0206 */
[----:B------:R-:W-:Y:S01]  /*b480*/  HMMA.16816.F32 R88, R24, R122, R88 ;  /* 0x0000007a1858723c */ /* 0x000fe20000001858 */
[----:B------:R-:W-:-:S07]  /*b490*/  IMAD R12, R20, c[0x0][0x1b4], R12 ;  /* 0x00006d00140c7a24 */ /* 0x000fce00078e020c */
[----:B------:R-:W-:Y:S01]  /*b4a0*/  HMMA.16816.F32 R100, R24, R46, R160 ;  /* 0x0000002e1864723c */ /* 0x000fe200000018a0 */
[----:B------:R-:W-:Y:S01]  /*b4b0*/  @P1 CALL.REL.NOINC `(.L_x_0) ;  /* 0x0000001000001944 */ /* 0x000fe20003c00000 */
[----:B------:R-:W-:Y:S06]  /*b4c0*/  BRA `(.L_x_1) ;  /* 0xffff9f2000007947 */ /* 0x000fec000383ffff */
.L_x_0:
[----:B------:R-:W0:Y:S01]  /*b4d0*/  S2R R20, SR_TID.X ;  /* 0x0000000000147919 */ /* 0x000e220000002100 */
[----:B------:R-:W-:Y:S01]  /*b4e0*/  MOV R172, c[0x0][0x1c8] ;  /* 0x0000720000ac7a02 */ /* 0x000fe20000000f00 */
[----:B------:R-:W-:Y:S01]  /*b4f0*/  IMAD.MOV.U32 R203, RZ, RZ, R87 ;  /* 0x000000ffffcb7224 */ /* 0x000fe200078e0057 */
[----:B------:R-:W-:Y:S01]  /*b500*/  MOV R201, R85 ;  /* 0x0000005500c97202 */ /* 0x000fe20000000f00 */
[----:B------:R-:W1:Y:S01]  /*b510*/  S2R R225, SR_TID.X ;  /* 0x0000000000e17919 */ /* 0x000e620000002100 */
[----:B------:R-:W-:Y:S01]  /*b520*/  FMUL R85, R232, 8388608 ;  /* 0x4b000000e8557820 */ /* 0x000fe20000400000 */
[----:B------:R-:W-:Y:S01]  /*b530*/  MOV R221, R81 ;  /* 0x0000005100dd7202 */ /* 0x000fe20000000f00 */
[----:B------:R-:W-:Y:S01]  /*b540*/  FMUL R87, R230, 8388608 ;  /* 0x4b000000e6577820 */ /* 0x000fe20000400000 */
[----:B------:R-:W2:Y:S01]  /*b550*/  S2R R22, SR_TID.X ;  /* 0x0000000000167919 */ /* 0x000ea20000002100 */
[----:B------:R-:W-:Y:S01]  /*b560*/  MOV R202, R86 ;  /* 0x0000005600ca7202 */ /* 0x000fe20000000f00 */
[----:B------:R-:W-:Y:S01]  /*b570*/  IMAD.MOV.U32 R208, RZ, RZ, R51 ;  /* 0x000000ffffd07224 */ /* 0x000fe200078e0033 */
[----:B------:R-:W-:Y:S01]  /*b580*/  MOV R207, R54 ;  /* 0x0000003600cf7202 */ /* 0x000fe20000000f00 */
[----:B------:R-:W3:Y:S01]  /*b590*/  S2R R223, SR_CTAID.X ;  /* 0x0000000000df7919 */ /* 0x000ee20000002500 */
[----:B------:R-:W-:Y:S01]  /*b5a0*/  IMAD.MOV.U32 R54, RZ, RZ, R58 ;  /* 0x000000ffff367224 */ /* 0x000fe200078e003a */
[----:B------:R-:W-:Y:S01]  /*b5b0*/  MOV R58, R60 ;  /* 0x0000003c003a7202 */ /* 0x000fe20000000f00 */
[----:B------:R-:W-:Y:S01]  /*b5c0*/  IMAD.MOV.U32 R210, RZ, RZ, R74 ;  /* 0x000000ffffd27224 */ /* 0x000fe200078e004a */
[----:B------:R-:W4:Y:S01]  /*b5d0*/  S2R R224, SR_CTAID.Y ;  /* 0x0000000000e07919 */ /* 0x000f220000002600 */
[----:B------:R-:W-:Y:S01]  /*b5e0*/  MOV R209, R55 ;  /* 0x0000003700d17202 */ /* 0x000fe20000000f00 */
[----:B------:R-:W-:Y:S01]  /*b5f0*/  FMUL R51, R234, 8388608 ;  /* 0x4b000000ea337820 */ /* 0x000fe20000400000 */
[----:B------:R-:W-:Y:S01]  /*b600*/  MOV R217, R61 ;  /* 0x0000003d00d97202 */ /* 0x000fe20000000f00 */
[----:B------:R-:W-:Y:S01]  /*b610*/  IMAD.MOV.U32 R61, RZ, RZ, R62 ;  /* 0x000000ffff3d7224 */ /* 0x000fe200078e003e */
[----:B------:R-:W-:Y:S01]  /*b620*/  FSETP.GEU.AND P5, PT, R228, 1.175494350822287508e-38, PT ;  /* 0x00800000e400780b */ /* 0x000fe20003fae000 */
[----:B------:R-:W-:Y:S01]  /*b630*/  IMAD.MOV.U32 R214, RZ, RZ, R71 ;  /* 0x000000ffffd67224 */ /* 0x000fe200078e0047 */
[----:B------:R-:W-:Y:S01]  /*b640*/  MOV R60, R63 ;  /* 0x0000003f003c7202 */ /* 0x000fe20000000f00 */
[----:B------:R-:W-:Y:S01]  /*b650*/  IMAD.MOV.U32 R206, RZ, RZ, R82 ;  /* 0x000000ffffce7224 */ /* 0x000fe200078e0052 */
[----:B0-----:R-:W-:Y:S01]  /*b660*/  SHF.R.U32.HI R18, RZ, 0x5, R20 ;  /* 0x00000005ff127819 */ /* 0x001fe20000011614 */
[----:B------:R-:W-:Y:S01]  /*b670*/  IMAD.MOV.U32 R71, RZ, RZ, R77 ;  /* 0x000000ffff477224 */ /* 0x000fe200078e004d */
[----:B------:R-:W-:Y:S01]  /*b680*/  LOP3.LUT R20, R20, 0x1c, RZ, 0xc0, !PT ;  /* 0x0000001c14147812 */ /* 0x000fe200078ec0ff */
[C---:B-1----:R-:W-:Y:S01]  /*b690*/  IMAD.SHL.U32 R6, R225.reuse, 0x20, RZ ;  /* 0x00000020e1067824 */ /* 0x042fe200078e00ff */
[----:B------:R-:W-:Y:S01]  /*b6a0*/  SGXT.U32 R18, R18, 0x2 ;  /* 0x000000021212781a */ /* 0x000fe20000000000 */
[----:B------:R-:W-:Y:S01]  /*b6b0*/  BAR.SYNC.DEFER_BLOCKING 0x0 ;  /* 0x0000000000007b1d */ /* 0x000fe20000010000 */
[----:B------:R-:W-:-:S02]  /*b6c0*/  SHF.L.U32 R0, R225, 0xb, RZ ;  /* 0x0000000be1007819 */ /* 0x000fc400000006ff */
[----:B--2---:R-:W-:Y:S01]  /*b6d0*/  LOP3.LUT R24, R22, 0x7f, RZ, 0xc0, !PT ;  /* 0x0000007f16187812 */ /* 0x004fe200078ec0ff */
[----:B------:R-:W-:Y:S01]  /*b6e0*/  IMAD R18, R18, c[0x0][0x1c8], RZ ;  /* 0x0000720012127a24 */ /* 0x000fe200078e02ff */
[----:B------:R-:W-:Y:S02]  /*b6f0*/  LOP3.LUT R22, R22, 0x3f, RZ, 0xc0, !PT ;  /* 0x0000003f16167812 */ /* 0x000fe400078ec0ff */
[----:B------:R-:W-:Y:S01]  /*b700*/  LOP3.LUT R0, R0, 0x3000, RZ, 0xc0, !PT ;  /* 0x0000300000007812 */ /* 0x000fe200078ec0ff */
[----:B------:R-:W-:Y:S01]  /*b710*/  IMAD R9, R172, 0x4, R18 ;  /* 0x00000004ac097824 */ /* 0x000fe200078e0212 */
[----:B------:R-:W-:Y:S02]  /*b720*/  LOP3.LUT R45, R6, 0xc60, RZ, 0xc0, !PT ;  /* 0x00000c60062d7812 */ /* 0x000fe400078ec0ff */
[----:B------:R-:W-:Y:S02]  /*b730*/  LEA R117, R22, R0, 0x4 ;  /* 0x0000000016757211 */ /* 0x000fe400078e20ff */
[----:B------:R-:W-:-:S02]  /*b740*/  LEA R11, R172, R9, 0x2 ;  /* 0x00000009ac0b7211 */ /* 0x000fc400078e10ff */
[C---:B------:R-:W-:Y:S02]  /*b750*/  LOP3.LUT R0, R225.reuse, 0x18, RZ, 0xc0, !PT ;  /* 0x00000018e1007812 */ /* 0x040fe400078ec0ff */
[----:B------:R-:W-:Y:S02]  /*b760*/  LEA R13, R172, R11, 0x2 ;  /* 0x0000000bac0d7211 */ /* 0x000fe400078e10ff */
[----:B------:R-:W-:Y:S02]  /*b770*/  SHF.L.U32 R7, R225, 0x4, RZ ;  /* 0x00000004e1077819 */ /* 0x000fe400000006ff */
[----:B------:R-:W-:Y:S01]  /*b780*/  LEA R199, R0, R45, 0x9 ;  /* 0x0000002d00c77211 */ /* 0x000fe200078e48ff */
[----:B------:R-:W-:Y:S01]  /*b790*/  IMAD R15, R172, 0x4, R13 ;  /* 0x00000004ac0f7824 */ /* 0x000fe200078e020d */
[----:B------:R-:W-:Y:S01]  /*b7a0*/  LOP3.LUT R47, R7, 0x70, RZ, 0xc0, !PT ;  /* 0x00000070072f7812 */ /* 0x000fe200078ec0ff */
[----:B----4-:R-:W-:Y:S01]  /*b7b0*/  IMAD R7, R224, c[0x0][0x1c0], RZ ;  /* 0x00007000e0077a24 */ /* 0x010fe200078e02ff */
[----:B------:R-:W-:-:S02]  /*b7c0*/  LOP3.LUT R6, R225, 0x40, RZ, 0xc0, !PT ;  /* 0x00000040e1067812 */ /* 0x000fc400078ec0ff */
[----:B------:R-:W-:Y:S01]  /*b7d0*/  LEA R17, R172, R15, 0x2 ;  /* 0x0000000fac117211 */ /* 0x000fe200078e10ff */
[----:B------:R-:W-:Y:S01]  /*b7e0*/  IMAD.HI R179, R7, 0x2, RZ ;  /* 0x0000000207b37827 */ /* 0x000fe200078e02ff */
[----:B------:R-:W-:Y:S02]  /*b7f0*/  LEA.HI R0, R0, R47, RZ, 0x1f ;  /* 0x0000002f00007211 */ /* 0x000fe400078ff8ff */
[C---:B------:R-:W-:Y:S02]  /*b800*/  LEA R19, R172.reuse, R17, 0x2 ;  /* 0x00000011ac137211 */ /* 0x040fe400078e10ff */
[----:B------:R-:W-:Y:S02]  /*b810*/  SHF.R.U32.HI R6, RZ, 0x1, R6 ;  /* 0x00000001ff067819 */ /* 0x000fe40000011606 */
[----:B---3--:R-:W-:Y:S01]  /*b820*/  SHF.L.U32 R223, R223, 0x5, RZ ;  /* 0x00000005dfdf7819 */ /* 0x008fe200000006ff */
[----:B------:R-:W-:Y:S01]  /*b830*/  IMAD R21, R172, 0x4, R19 ;  /* 0x00000004ac157824 */ /* 0x000fe200078e0213 */
[----:B------:R-:W-:-:S02]  /*b840*/  LOP3.LUT R198, R117, R6, RZ, 0x3c, !PT ;  /* 0x0000000675c67212 */ /* 0x000fc400078e3cff */
[----:B------:R-:W-:Y:S02]  /*b850*/  LOP3.LUT R223, R223, 0x1f, R225, 0xf8, !PT ;  /* 0x0000001fdfdf7812 */ /* 0x000fe400078ef8e1 */
[C---:B------:R-:W-:Y:S02]  /*b860*/  LEA R23, R172.reuse, R21, 0x2 ;  /* 0x00000015ac177211 */ /* 0x040fe400078e10ff */
[----:B------:R-:W-:Y:S01]  /*b870*/  SHF.L.U32 R178, R7, 0x1, RZ ;  /* 0x0000000107b27819 */ /* 0x000fe200000006ff */
[----:B------:R-:W-:Y:S01]  /*b880*/  IMAD R8, R223, c[0x0][0x1c4], RZ ;  /* 0x00007100df087a24 */ /* 0x000fe200078e02ff */
[----:B------:R-:W-:Y:S02]  /*b890*/  LEA R25, R172, R23, 0x2 ;  /* 0x00000017ac197211 */ /* 0x000fe400078e10ff */
[----:B------:R-:W-:Y:S01]  /*b8a0*/  SHF.L.U32 R10, R20, 0x2, RZ ;  /* 0x00000002140a7819 */ /* 0x000fe200000006ff */
[----:B------:R-:W-:Y:S01]  /*b8b0*/  IMAD.SHL.U32 R7, R8, 0x2, RZ ;  /* 0x0000000208077824 */ /* 0x000fe200078e00ff */
[----:B------:R-:W-:Y:S01]  /*b8c0*/  ISETP.GE.U32.AND P0, PT, R24, 0x20, PT ;  /* 0x000000201800780c */ /* 0x000fe20003f06070 */
[----:B------:R-:W-:Y:S01]  /*b8d0*/  IMAD R27, R172, 0x4, R25 ;  /* 0x00000004ac1b7824 */ /* 0x000fe200078e0219 */
[----:B------:R-:W-:Y:S01]  /*b8e0*/  LOP3.LUT R199, R199, R10, RZ, 0x3c, !PT ;  /* 0x0000000ac7c77212 */ /* 0x000fe200078e3cff */
[----:B------:R-:W-:Y:S01]  /*b8f0*/  IMAD.HI R8, R8, 0x2, RZ ;  /* 0x0000000208087827 */ /* 0x000fe200078e02ff */
[----:B------:R-:W-:-:S02]  /*b900*/  IADD3 R178, P1, P2, R7, c[0x0][0x178], R178 ;  /* 0x00005e0007b27a10 */ /* 0x000fc40007a3e0b2 */
[----:B------:R-:W-:Y:S02]  /*b910*/  LEA R29, R172, R27, 0x2 ;  /* 0x0000001bac1d7211 */ /* 0x000fe400078e10ff */
[----:B------:R-:W-:Y:S02]  /*b920*/  IADD3.X R179, R8, c[0x0][0x17c], R179, P1, P2 ;  /* 0x00005f0008b37a10 */ /* 0x000fe40000fe44b3 */
[C---:B------:R-:W-:Y:S02]  /*b930*/  LEA R31, R172.reuse, R29, 0x2 ;  /* 0x0000001dac1f7211 */ /* 0x040fe400078e10ff */
[-C--:B------:R-:W-:Y:S02]  /*b940*/  LEA R192, P3, R11, R178.reuse, 0x1 ;  /* 0x000000b20bc07211 */ /* 0x080fe400078608ff */
[----:B------:R-:W-:Y:S01]  /*b950*/  LEA R194, P2, R9, R178, 0x1 ;  /* 0x000000b209c27211 */ /* 0x000fe200078408ff */
[----:B------:R-:W-:Y:S01]  /*b960*/  IMAD R33, R172, 0x4, R31 ;  /* 0x00000004ac217824 */ /* 0x000fe200078e021f */
[----:B------:R-:W-:-:S02]  /*b970*/  LEA.HI.X.SX32 R193, R11, R179, 0x1, P3 ;  /* 0x000000b30bc17211 */ /* 0x000fc400018f0eff */
[-C--:B------:R-:W-:Y:S02]  /*b980*/  LEA R186, P3, R17, R178.reuse, 0x1 ;  /* 0x000000b211ba7211 */ /* 0x080fe400078608ff */
[----:B------:R-:W-:Y:S02]  /*b990*/  LEA R35, R172, R33, 0x2 ;  /* 0x00000021ac237211 */ /* 0x000fe400078e10ff */
[-C--:B------:R-:W-:Y:S02]  /*b9a0*/  LEA R196, P1, R18, R178.reuse, 0x1 ;  /* 0x000000b212c47211 */ /* 0x080fe400078208ff */
[-C--:B------:R-:W-:Y:S01]  /*b9b0*/  LEA.HI.X.SX32 R195, R9, R179.reuse, 0x1, P2 ;  /* 0x000000b309c37211 */ /* 0x080fe200010f0eff */
[----:B------:R-:W-:Y:S01]  /*b9c0*/  IMAD R37, R172, 0x4, R35 ;  /* 0x00000004ac257824 */ /* 0x000fe200078e0223 */
[----:B------:R-:W-:Y:S02]  /*b9d0*/  LEA R188, P2, R15, R178, 0x1 ;  /* 0x000000b20fbc7211 */ /* 0x000fe400078408ff */
[----:B------:R-:W-:-:S02]  /*b9e0*/  LEA.HI.X.SX32 R187, R17, R179, 0x1, P3 ;  /* 0x000000b311bb7211 */ /* 0x000fc400018f0eff */
[C---:B------:R-:W-:Y:S02]  /*b9f0*/  LEA R39, R172.reuse, R37, 0x2 ;  /* 0x00000025ac277211 */ /* 0x040fe400078e10ff */
[-C--:B------:R-:W-:Y:S02]  /*ba00*/  LEA R180, P3, R23, R178.reuse, 0x1 ;  /* 0x000000b217b47211 */ /* 0x080fe400078608ff */
[----:B------:R-:W-:Y:S02]  /*ba10*/  LEA R41, R172, R39, 0x2 ;  /* 0x00000027ac297211 */ /* 0x000fe400078e10ff */
[-C--:B------:R-:W-:Y:S02]  /*ba20*/  LEA.HI.X.SX32 R197, R18, R179.reuse, 0x1, P1 ;  /* 0x000000b312c57211 */ /* 0x080fe400008f0eff */
[----:B------:R-:W-:Y:S01]  /*ba30*/  LEA R190, P1, R13, R178, 0x1 ;  /* 0x000000b20dbe7211 */ /* 0x000fe200078208ff */
[----:B------:R-:W-:Y:S01]  /*ba40*/  IMAD R43, R172, 0x4, R41 ;  /* 0x00000004ac2b7824 */ /* 0x000fe200078e0229 */
[----:B------:R-:W-:-:S02]  /*ba50*/  LEA.HI.X.SX32 R189, R15, R179, 0x1, P2 ;  /* 0x000000b30fbd7211 */ /* 0x000fc400010f0eff */
[-C--:B------:R-:W-:Y:S01]  /*ba60*/  LEA R182, P2, R21, R178.reuse, 0x1 ;  /* 0x000000b215b67211 */ /* 0x080fe200078408ff */
[C---:B------:R-:W-:Y:S01]  /*ba70*/  IMAD R45, R172.reuse, 0x4, R43 ;  /* 0x00000004ac2d7824 */ /* 0x040fe200078e022b */
[----:B------:R-:W-:Y:S02]  /*ba80*/  LEA.HI.X.SX32 R181, R23, R179, 0x1, P3 ;  /* 0x000000b317b57211 */ /* 0x000fe400018f0eff */
[----:B------:R-:W-:Y:S02]  /*ba90*/  LEA R10, P3, R29, R178, 0x1 ;  /* 0x000000b21d0a7211 */ /* 0x000fe400078608ff */
[C---:B------:R-:W-:Y:S02]  /*baa0*/  LEA R47, R172.reuse, R45, 0x2 ;  /* 0x0000002dac2f7211 */ /* 0x040fe400078e10ff */
[----:B------:R-:W-:Y:S02]  /*bab0*/  LEA.HI.X.SX32 R191, R13, R179, 0x1, P1 ;  /* 0x000000b30dbf7211 */ /* 0x000fe400008f0eff */
[----:B------:R-:W-:-:S02]  /*bac0*/  LEA R113, R172, R47, 0x2 ;  /* 0x0000002fac717211 */ /* 0x000fc400078e10ff */
[-C--:B------:R-:W-:Y:S02]  /*bad0*/  LEA R184, P1, R19, R178.reuse, 0x1 ;  /* 0x000000b213b87211 */ /* 0x080fe400078208ff */
[-C--:B------:R-:W-:Y:S01]  /*bae0*/  LEA.HI.X.SX32 R183, R21, R179.reuse, 0x1, P2 ;  /* 0x000000b315b77211 */ /* 0x080fe200010f0eff */
[C---:B------:R-:W-:Y:S01]  /*baf0*/  IMAD R115, R172.reuse, 0x4, R113 ;  /* 0x00000004ac737824 */ /* 0x040fe200078e0271 */
[-C--:B------:R-:W-:Y:S02]  /*bb00*/  LEA R8, P2, R27, R178.reuse, 0x1 ;  /* 0x000000b21b087211 */ /* 0x080fe400078408ff */
[----:B------:R-:W-:Y:S02]  /*bb10*/  LEA.HI.X.SX32 R11, R29, R179, 0x1, P3 ;  /* 0x000000b31d0b7211 */ /* 0x000fe400018f0eff */
[----:B------:R-:W-:Y:S02]  /*bb20*/  LEA R117, R172, R115, 0x2 ;  /* 0x00000073ac757211 */ /* 0x000fe400078e10ff */
[----:B------:R-:W-:-:S02]  /*bb30*/  LEA R16, P3, R35, R178, 0x1 ;  /* 0x000000b223107211 */ /* 0x000fc400078608ff */
[C---:B------:R-:W-:Y:S02]  /*bb40*/  LEA R119, R172.reuse, R117, 0x2 ;  /* 0x00000075ac777211 */ /* 0x040fe400078e10ff */
[-C--:B------:R-:W-:Y:S02]  /*bb50*/  LEA.HI.X.SX32 R185, R19, R179.reuse, 0x1, P1 ;  /* 0x000000b313b97211 */ /* 0x080fe400008f0eff */
[-C--:B------:R-:W-:Y:S01]  /*bb60*/  LEA R6, P1, R25, R178.reuse, 0x1 ;  /* 0x000000b219067211 */ /* 0x080fe200078208ff */
[C---:B------:R-:W-:Y:S01]  /*bb70*/  IMAD R121, R172.reuse, 0x4, R119 ;  /* 0x00000004ac797824 */ /* 0x040fe200078e0277 */
[----:B------:R-:W-:Y:S02]  /*bb80*/  LEA.HI.X.SX32 R9, R27, R179, 0x1, P2 ;  /* 0x000000b31b097211 */ /* 0x000fe400010f0eff */
[----:B------:R-:W-:Y:S02]  /*bb90*/  LEA R14, P2, R33, R178, 0x1 ;  /* 0x000000b2210e7211 */ /* 0x000fe400078408ff */
[----:B------:R-:W-:-:S02]  /*bba0*/  LEA R123, R172, R121, 0x2 ;  /* 0x00000079ac7b7211 */ /* 0x000fc400078e10ff */
[----:B------:R-:W-:Y:S02]  /*bbb0*/  LEA.HI.X.SX32 R17, R35, R179, 0x1, P3 ;  /* 0x000000b323117211 */ /* 0x000fe400018f0eff */
[C---:B------:R-:W-:Y:S02]  /*bbc0*/  LEA R125, R172.reuse, R123, 0x2 ;  /* 0x0000007bac7d7211 */ /* 0x040fe400078e10ff */
[-C--:B------:R-:W-:Y:S02]  /*bbd0*/  LEA R22, P3, R41, R178.reuse, 0x1 ;  /* 0x000000b229167211 */ /* 0x080fe400078608ff */
[-C--:B------:R-:W-:Y:S01]  /*bbe0*/  LEA.HI.X.SX32 R7, R25, R179.reuse, 0x1, P1 ;  /* 0x000000b319077211 */ /* 0x080fe200008f0eff */
[----:B------:R-:W-:Y:S01]  /*bbf0*/  IMAD R127, R172, 0x4, R125 ;  /* 0x00000004ac7f7824 */ /* 0x000fe200078e027d */
[----:B------:R-:W-:Y:S02]  /*bc00*/  LEA R12, P1, R31, R178, 0x1 ;  /* 0x000000b21f0c7211 */ /* 0x000fe400078208ff */
[----:B------:R-:W-:-:S02]  /*bc10*/  LEA.HI.X.SX32 R15, R33, R179, 0x1, P2 ;  /* 0x000000b3210f7211 */ /* 0x000fc400010f0eff */
[C---:B------:R-:W-:Y:S02]  /*bc20*/  LEA R129, R172.reuse, R127, 0x2 ;  /* 0x0000007fac817211 */ /* 0x040fe400078e10ff */
[-C--:B------:R-:W-:Y:S02]  /*bc30*/  LEA R20, P2, R39, R178.reuse, 0x1 ;  /* 0x000000b227147211 */ /* 0x080fe400078408ff */
[C---:B------:R-:W-:Y:S02]  /*bc40*/  LEA R131, R172.reuse, R129, 0x2 ;  /* 0x00000081ac837211 */ /* 0x040fe400078e10ff */
[-C--:B------:R-:W-:Y:S02]  /*bc50*/  LEA.HI.X.SX32 R23, R41, R179.reuse, 0x1, P3 ;  /* 0x000000b329177211 */ /* 0x080fe400018f0eff */
[----:B------:R-:W-:Y:S01]  /*bc60*/  LEA R28, P3, R47, R178, 0x1 ;  /* 0x000000b22f1c7211 */ /* 0x000fe200078608ff */
[----:B------:R-:W-:Y:S01]  /*bc70*/  IMAD R133, R172, 0x4, R131 ;  /* 0x00000004ac857824 */ /* 0x000fe200078e0283 */
[----:B------:R-:W-:-:S02]  /*bc80*/  LEA.HI.X.SX32 R13, R31, R179, 0x1, P1 ;  /* 0x000000b31f0d7211 */ /* 0x000fc400008f0eff */
[-C--:B------:R-:W-:Y:S02]  /*bc90*/  LEA R18, P1, R37, R178.reuse, 0x1 ;  /* 0x000000b225127211 */ /* 0x080fe400078208ff */
[C---:B------:R-:W-:Y:S02]  /*bca0*/  LEA R135, R172.reuse, R133, 0x2 ;  /* 0x00000085ac877211 */ /* 0x040fe400078e10ff */
[----:B------:R-:W-:Y:S02]  /*bcb0*/  LEA.HI.X.SX32 R21, R39, R179, 0x1, P2 ;  /* 0x000000b327157211 */ /* 0x000fe400010f0eff */
[C---:B------:R-:W-:Y:S02]  /*bcc0*/  LEA R137, R172.reuse, R135, 0x2 ;  /* 0x00000087ac897211 */ /* 0x040fe400078e10ff */
[-C--:B------:R-:W-:Y:S02]  /*bcd0*/  LEA R26, P2, R45, R178.reuse, 0x1 ;  /* 0x000000b22d1a7211 */ /* 0x080fe400078408ff */
[----:B------:R-:W-:Y:S01]  /*bce0*/  LEA.HI.X.SX32 R29, R47, R179, 0x1, P3 ;  /* 0x000000b32f1d7211 */ /* 0x000fe200018f0eff */
[----:B------:R-:W-:Y:S01]  /*bcf0*/  IMAD R139, R172, 0x4, R137 ;  /* 0x00000004ac8b7824 */ /* 0x000fe200078e0289 */
[----:B------:R-:W-:-:S02]  /*bd00*/  LEA R34, P3, R117, R178, 0x1 ;  /* 0x000000b275227211 */ /* 0x000fc400078608ff */
[----:B------:R-:W-:Y:S02]  /*bd10*/  LEA.HI.X.SX32 R19, R37, R179, 0x1, P1 ;  /* 0x000000b325137211 */ /* 0x000fe400008f0eff */
        /* <DEDUP_REMOVED lines=40> */
[-C--:B------:R-:W-:Y:S02]  /*bfa0*/  LEA.HI.X.SX32 R115, R133, R179.reuse, 0x1, P2 ;  /* 0x000000b385737211 */ /* 0x080fe400010f0eff */
[-C--:B------:R-:W-:Y:S02]  /*bfb0*/  LEA R120, P2, R139, R178.reuse, 0x1 ;  /* 0x000000b28b787211 */ /* 0x080fe400078408ff */
[----:B------:R-:W-:Y:S02]  /*bfc0*/  LEA.HI.X.SX32 R123, R141, R179, 0x1, P3 ;  /* 0x000000b38d7b7211 */ /* 0x000fe400018f0eff */
[----:B------:R-:W-:Y:S02]  /*bfd0*/  LEA R128, P3, R147, R178, 0x1 ;  /* 0x000000b293807211 */ /* 0x000fe400078608ff */
[----:B------:R-:W-:-:S02]  /*bfe0*/  LEA R171, R172, R169, 0x2 ;  /* 0x000000a9acab7211 */ /* 0x000fc400078e10ff */
[-C--:B------:R-:W-:Y:S02]  /*bff0*/  LEA.HI.X.SX32 R113, R131, R179.reuse, 0x1, P1 ;  /* 0x000000b383717211 */ /* 0x080fe400008f0eff */
[-C--:B------:R-:W-:Y:S02]  /*c000*/  LEA R118, P1, R137, R178.reuse, 0x1 ;  /* 0x000000b289767211 */ /* 0x080fe400078208ff */
[-C--:B------:R-:W-:Y:S02]  /*c010*/  LEA.HI.X.SX32 R121, R139, R179.reuse, 0x1, P2 ;  /* 0x000000b38b797211 */ /* 0x080fe400010f0eff */
[-C--:B------:R-:W-:Y:S02]  /*c020*/  LEA R126, P2, R145, R178.reuse, 0x1 ;  /* 0x000000b2917e7211 */ /* 0x080fe400078408ff */
[----:B------:R-:W-:Y:S02]  /*c030*/  LEA.HI.X.SX32 R129, R147, R179, 0x1, P3 ;  /* 0x000000b393817211 */ /* 0x000fe400018f0eff */
[----:B------:R-:W-:-:S02]  /*c040*/  LEA R134, P3, R153, R178, 0x1 ;  /* 0x000000b299867211 */ /* 0x000fc400078608ff */
[C---:B------:R-:W-:Y:S02]  /*c050*/  LEA R173, R172.reuse, R171, 0x2 ;  /* 0x000000abacad7211 */ /* 0x040fe400078e10ff */
[-C--:B------:R-:W-:Y:S02]  /*c060*/  LEA.HI.X.SX32 R119, R137, R179.reuse, 0x1, P1 ;  /* 0x000000b389777211 */ /* 0x080fe400008f0eff */
[-C--:B------:R-:W-:Y:S01]  /*c070*/  LEA R124, P1, R143, R178.reuse, 0x1 ;  /* 0x000000b28f7c7211 */ /* 0x080fe200078208ff */
[----:B------:R-:W-:Y:S01]  /*c080*/  IMAD R175, R172, 0x4, R173 ;  /* 0x00000004acaf7824 */ /* 0x000fe200078e02ad */
[-C--:B------:R-:W-:Y:S02]  /*c090*/  LEA.HI.X.SX32 R127, R145, R179.reuse, 0x1, P2 ;  /* 0x000000b3917f7211 */ /* 0x080fe400010f0eff */
[----:B------:R-:W-:Y:S02]  /*c0a0*/  LEA R132, P2, R151, R178, 0x1 ;  /* 0x000000b297847211 */ /* 0x000fe400078408ff */
[----:B------:R-:W-:-:S02]  /*c0b0*/  LEA.HI.X.SX32 R135, R153, R179, 0x1, P3 ;  /* 0x000000b399877211 */ /* 0x000fc400018f0eff */
[-C--:B------:R-:W-:Y:S02]  /*c0c0*/  LEA R140, P3, R159, R178.reuse, 0x1 ;  /* 0x000000b29f8c7211 */ /* 0x080fe400078608ff */
[-C--:B------:R-:W-:Y:S02]  /*c0d0*/  LEA.HI.X.SX32 R125, R143, R179.reuse, 0x1, P1 ;  /* 0x000000b38f7d7211 */ /* 0x080fe400008f0eff */
[-C--:B------:R-:W-:Y:S02]  /*c0e0*/  LEA R130, P1, R149, R178.reuse, 0x1 ;  /* 0x000000b295827211 */ /* 0x080fe400078208ff */
[-C--:B------:R-:W-:Y:S02]  /*c0f0*/  LEA.HI.X.SX32 R133, R151, R179.reuse, 0x1, P2 ;  /* 0x000000b397857211 */ /* 0x080fe400010f0eff */
[----:B------:R-:W-:Y:S02]  /*c100*/  LEA R138, P2, R157, R178, 0x1 ;  /* 0x000000b29d8a7211 */ /* 0x000fe400078408ff */
[----:B------:R-:W-:-:S02]  /*c110*/  LEA.HI.X.SX32 R141, R159, R179, 0x1, P3 ;  /* 0x000000b39f8d7211 */ /* 0x000fc400018f0eff */
[C---:B------:R-:W-:Y:S02]  /*c120*/  LEA R159, R172.reuse, R175, 0x2 ;  /* 0x000000afac9f7211 */ /* 0x040fe400078e10ff */
[-C--:B------:R-:W-:Y:S02]  /*c130*/  LEA.HI.X.SX32 R131, R149, R179.reuse, 0x1, P1 ;  /* 0x000000b395837211 */ /* 0x080fe400008f0eff */
[-C--:B------:R-:W-:Y:S02]  /*c140*/  LEA R136, P1, R155, R178.reuse, 0x1 ;  /* 0x000000b29b887211 */ /* 0x080fe400078208ff */
[----:B------:R-:W-:Y:S02]  /*c150*/  LEA.HI.X.SX32 R139, R157, R179, 0x1, P2 ;  /* 0x000000b39d8b7211 */ /* 0x000fe400010f0eff */
[----:B------:R-:W-:Y:S02]  /*c160*/  LEA R144, P2, R163, R178, 0x1 ;  /* 0x000000b2a3907211 */ /* 0x000fe400078408ff */
[----:B------:R-:W-:-:S02]  /*c170*/  LEA R177, R172, R159, 0x2 ;  /* 0x0000009facb17211 */ /* 0x000fc400078e10ff */
[-C--:B------:R-:W-:Y:S02]  /*c180*/  LEA.HI.X.SX32 R137, R155, R179.reuse, 0x1, P1 ;  /* 0x000000b39b897211 */ /* 0x080fe400008f0eff */
[-C--:B------:R-:W-:Y:S02]  /*c190*/  LEA R142, P1, R161, R178.reuse, 0x1 ;  /* 0x000000b2a18e7211 */ /* 0x080fe400078208ff */
[-C--:B------:R-:W-:Y:S01]  /*c1a0*/  LEA.HI.X.SX32 R145, R163, R179.reuse, 0x1, P2 ;  /* 0x000000b3a3917211 */ /* 0x080fe200010f0eff */
[----:B------:R-:W-:Y:S01]  /*c1b0*/  IMAD R163, R172, 0x4, R177 ;  /* 0x00000004aca37824 */ /* 0x000fe200078e02b1 */
[----:B------:R-:W-:Y:S02]  /*c1c0*/  LEA R146, P3, R165, R178, 0x1 ;  /* 0x000000b2a5927211 */ /* 0x000fe400078608ff */
[-C--:B------:R-:W-:Y:S02]  /*c1d0*/  LEA.HI.X.SX32 R143, R161, R179.reuse, 0x1, P1 ;  /* 0x000000b3a18f7211 */ /* 0x080fe400008f0eff */
[----:B------:R-:W-:-:S02]  /*c1e0*/  LEA.HI.X.SX32 R147, R165, R179, 0x1, P3 ;  /* 0x000000b3a5937211 */ /* 0x000fc400018f0eff */
[CC--:B------:R-:W-:Y:S02]  /*c1f0*/  LEA R148, P1, R167.reuse, R178.reuse, 0x1 ;  /* 0x000000b2a7947211 */ /* 0x0c0fe400078208ff */
[C---:B------:R-:W-:Y:S02]  /*c200*/  LEA R165, R172.reuse, R163, 0x2 ;  /* 0x000000a3aca57211 */ /* 0x040fe400078e10ff */
[----:B------:R-:W-:Y:S02]  /*c210*/  LEA.HI.X.SX32 R149, R167, R179, 0x1, P1 ;  /* 0x000000b3a7957211 */ /* 0x000fe400008f0eff */
[C---:B------:R-:W-:Y:S02]  /*c220*/  LEA R150, P2, R169.reuse, R178, 0x1 ;  /* 0x000000b2a9967211 */ /* 0x040fe400078408ff */
[----:B------:R-:W-:Y:S02]  /*c230*/  LEA R167, R172, R165, 0x2 ;  /* 0x000000a5aca77211 */ /* 0x000fe400078e10ff */
[----:B------:R-:W-:-:S02]  /*c240*/  LEA.HI.X.SX32 R151, R169, R179, 0x1, P2 ;  /* 0x000000b3a9977211 */ /* 0x000fc400010f0eff */
[-C--:B------:R-:W-:Y:S01]  /*c250*/  LEA R152, P3, R171, R178.reuse, 0x1 ;  /* 0x000000b2ab987211 */ /* 0x080fe200078608ff */
[C---:B------:R-:W-:Y:S01]  /*c260*/  IMAD R169, R172.reuse, 0x4, R167 ;  /* 0x00000004aca97824 */ /* 0x040fe200078e02a7 */
[-C--:B------:R-:W-:Y:S02]  /*c270*/  LEA R154, P1, R173, R178.reuse, 0x1 ;  /* 0x000000b2ad9a7211 */ /* 0x080fe400078208ff */
[----:B------:R-:W-:Y:S02]  /*c280*/  LEA.HI.X.SX32 R153, R171, R179, 0x1, P3 ;  /* 0x000000b3ab997211 */ /* 0x000fe400018f0eff */
[----:B------:R-:W-:Y:S02]  /*c290*/  LEA R171, R172, R169, 0x2 ;  /* 0x000000a9acab7211 */ /* 0x000fe400078e10ff */
[----:B------:R-:W-:Y:S02]  /*c2a0*/  LEA.HI.X.SX32 R155, R173, R179, 0x1, P1 ;  /* 0x000000b3ad9b7211 */ /* 0x000fe400008f0eff */
[----:B------:R-:W-:-:S02]  /*c2b0*/  LEA R156, P2, R175, R178, 0x1 ;  /* 0x000000b2af9c7211 */ /* 0x000fc400078408ff */
[-C--:B------:R-:W-:Y:S02]  /*c2c0*/  LEA R158, P3, R159, R178.reuse, 0x1 ;  /* 0x000000b29f9e7211 */ /* 0x080fe400078608ff */
[C---:B------:R-:W-:Y:S02]  /*c2d0*/  LEA R173, R172.reuse, R171, 0x2 ;  /* 0x000000abacad7211 */ /* 0x040fe400078e10ff */
[-C--:B------:R-:W-:Y:S02]  /*c2e0*/  LEA.HI.X.SX32 R157, R175, R179.reuse, 0x1, P2 ;  /* 0x000000b3af9d7211 */ /* 0x080fe400010f0eff */
[----:B------:R-:W-:Y:S01]  /*c2f0*/  LEA.HI.X.SX32 R159, R159, R179, 0x1, P3 ;  /* 0x000000b39f9f7211 */ /* 0x000fe200018f0eff */
[----:B------:R-:W-:Y:S01]  /*c300*/  IMAD R175, R172, 0x4, R173 ;  /* 0x00000004acaf7824 */ /* 0x000fe200078e02ad */
[-C--:B------:R-:W-:Y:S02]  /*c310*/  LEA R160, P1, R177, R178.reuse, 0x1 ;  /* 0x000000b2b1a07211 */ /* 0x080fe400078208ff */
[----:B------:R-:W-:-:S02]  /*c320*/  LEA R164, P3, R165, R178, 0x1 ;  /* 0x000000b2a5a47211 */ /* 0x000fc400078608ff */
[-C--:B------:R-:W-:Y:S02]  /*c330*/  LEA R162, P2, R163, R178.reuse, 0x1 ;  /* 0x000000b2a3a27211 */ /* 0x080fe400078408ff */
[-C--:B------:R-:W-:Y:S02]  /*c340*/  LEA.HI.X.SX32 R161, R177, R179.reuse, 0x1, P1 ;  /* 0x000000b3b1a17211 */ /* 0x080fe400008f0eff */
[----:B------:R-:W-:Y:S02]  /*c350*/  LEA.HI.X.SX32 R165, R165, R179, 0x1, P3 ;  /* 0x000000b3a5a57211 */ /* 0x000fe400018f0eff */
[----:B------:R-:W-:Y:S02]  /*c360*/  LEA R170, P3, R171, R178, 0x1 ;  /* 0x000000b2abaa7211 */ /* 0x000fe400078608ff */
[----:B------:R-:W-:Y:S02]  /*c370*/  LEA R177, R172, R175, 0x2 ;  /* 0x000000afacb17211 */ /* 0x000fe400078e10ff */
[----:B------:R-:W-:-:S02]  /*c380*/  LEA.HI.X.SX32 R163, R163, R179, 0x1, P2 ;  /* 0x000000b3a3a37211 */ /* 0x000fc400010f0eff */
[-C--:B------:R-:W-:Y:S02]  /*c390*/  LEA R166, P1, R167, R178.reuse, 0x1 ;  /* 0x000000b2a7a67211 */ /* 0x080fe400078208ff */
[-C--:B------:R-:W-:Y:S02]  /*c3a0*/  LEA R168, P2, R169, R178.reuse, 0x1 ;  /* 0x000000b2a9a87211 */ /* 0x080fe400078408ff */
[----:B------:R-:W-:Y:S02]  /*c3b0*/  LEA.HI.X.SX32 R171, R171, R179, 0x1, P3 ;  /* 0x000000b3abab7211 */ /* 0x000fe400018f0eff */
[----:B------:R-:W-:Y:S02]  /*c3c0*/  LEA R200, R172, R177, 0x2 ;  /* 0x000000b1acc87211 */ /* 0x000fe400078e10ff */
[----:B------:R-:W-:Y:S02]  /*c3d0*/  LEA.HI.X.SX32 R167, R167, R179, 0x1, P1 ;  /* 0x000000b3a7a77211 */ /* 0x000fe400008f0eff */
[----:B------:R-:W-:-:S02]  /*c3e0*/  LEA R176, P3, R177, R178, 0x1 ;  /* 0x000000b2b1b07211 */ /* 0x000fc400078608ff */
[-C--:B------:R-:W-:Y:S02]  /*c3f0*/  LEA.HI.X.SX32 R169, R169, R179.reuse, 0x1, P2 ;  /* 0x000000b3a9a97211 */ /* 0x080fe400010f0eff */
[-C--:B------:R-:W-:Y:S02]  /*c400*/  LEA R172, P1, R173, R178.reuse, 0x1 ;  /* 0x000000b2adac7211 */ /* 0x080fe400078208ff */
[-C--:B------:R-:W-:Y:S02]  /*c410*/  LEA R174, P2, R175, R178.reuse, 0x1 ;  /* 0x000000b2afae7211 */ /* 0x080fe400078408ff */
[----:B------:R-:W-:Y:S02]  /*c420*/  LEA R178, P4, R200, R178, 0x1 ;  /* 0x000000b2c8b27211 */ /* 0x000fe400078808ff */
[-C--:B------:R-:W-:Y:S02]  /*c430*/  LEA.HI.X.SX32 R177, R177, R179.reuse, 0x1, P3 ;  /* 0x000000b3b1b17211 */ /* 0x080fe400018f0eff */
[----:B------:R-:W-:-:S02]  /*c440*/  LEA.HI.X.SX32 R173, R173, R179, 0x1, P1 ;  /* 0x000000b3adad7211 */ /* 0x000fc400008f0eff */
[----:B------:R-:W-:Y:S02]  /*c450*/  FSETP.GEU.AND P3, PT, R232, 1.175494350822287508e-38, PT ;  /* 0x00800000e800780b */ /* 0x000fe40003f6e000 */
[-C--:B------:R-:W-:Y:S02]  /*c460*/  LEA.HI.X.SX32 R175, R175, R179.reuse, 0x1, P2 ;  /* 0x000000b3afaf7211 */ /* 0x080fe400010f0eff */
[----:B------:R-:W-:Y:S02]  /*c470*/  FSETP.GT.AND P1, PT, |R228|, 8.50705917302346158658e+37, PT ;  /* 0x7e800000e400780b */ /* 0x000fe40003f24200 */
[----:B------:R-:W-:Y:S01]  /*c480*/  LEA.HI.X.SX32 R179, R200, R179, 0x1, P4 ;  /* 0x000000b3c8b37211 */ /* 0x000fe200020f0eff */
[----:B------:R-:W-:Y:S01]  /*c490*/  IMAD.MOV.U32 R200, RZ, RZ, R84 ;  /* 0x000000ffffc87224 */ /* 0x000fe200078e0054 */
[----:B------:R-:W-:Y:S02]  /*c4a0*/  FSETP.GEU.AND P4, PT, R230, 1.175494350822287508e-38, PT ;  /* 0x00800000e600780b */ /* 0x000fe40003f8e000 */
[----:B------:R-:W-:-:S02]  /*c4b0*/  FSEL R85, R85, R232, !P3 ;  /* 0x000000e855557208 */ /* 0x000fc40005800000 */
[----:B------:R-:W-:Y:S02]  /*c4c0*/  FSEL R81, RZ, -23, P3 ;  /* 0xc1b80000ff517808 */ /* 0x000fe40001800000 */
[C---:B------:R-:W-:Y:S02]  /*c4d0*/  FSETP.GEU.AND P3, PT, |R228|.reuse, 1.175494350822287508e-38, PT ;  /* 0x00800000e400780b */ /* 0x040fe40003f6e200 */
[----:B------:R-:W-:Y:S01]  /*c4e0*/  FSEL R86, R87, R230, !P4 ;  /* 0x000000e657567208 */ /* 0x000fe20006000000 */
[----:B------:R-:W-:Y:S01]  /*c4f0*/  FMUL R87, R228, 8388608 ;  /* 0x4b000000e4577820 */ /* 0x000fe20000400000 */
[----:B------:R-:W-:Y:S01]  /*c500*/  MOV R216, R70 ;  /* 0x0000004600d87202 */ /* 0x000fe20000000f00 */
[----:B------:R-:W-:Y:S01]  /*c510*/  @P1 FMUL R79, R79, 0.25 ;  /* 0x3e8000004f4f1820 */ /* 0x000fe20000400000 */
[----:B------:R-:W-:Y:S01]  /*c520*/  MOV R74, R83 ;  /* 0x00000053004a7202 */ /* 0x000fe20000000f00 */
[----:B------:R-:W-:Y:S01]  /*c530*/  @P1 FMUL R78, R78, 0.25 ;  /* 0x3e8000004e4e1820 */ /* 0x000fe20000400000 */
[----:B------:R-:W-:Y:S01]  /*c540*/  FSETP.GEU.AND P2, PT, R234, 1.175494350822287508e-38, PT ;  /* 0x00800000ea00780b */ /* 0x000fe20003f4e000 */
[----:B------:R-:W-:Y:S01]  /*c550*/  @P1 FMUL R206, R206, 0.25 ;  /* 0x3e800000cece1820 */ /* 0x000fe20000400000 */
[----:B------:R-:W-:Y:S01]  /*c560*/  FSEL R87, R87, R228, !P5 ;  /* 0x000000e457577208 */ /* 0x000fe20006800000 */
[----:B------:R-:W-:Y:S01]  /*c570*/  @P1 FMUL R74, R74, 0.25 ;  /* 0x3e8000004a4a1820 */ /* 0x000fe20000400000 */
[----:B------:R-:W-:Y:S01]  /*c580*/  MOV R212, R80 ;  /* 0x0000005000d47202 */ /* 0x000fe20000000f00 */
[----:B------:R-:W-:Y:S01]  /*c590*/  @P1 FMUL R75, R75, 0.25 ;  /* 0x3e8000004b4b1820 */ /* 0x000fe20000400000 */
[----:B------:R-:W-:Y:S01]  /*c5a0*/  FSEL R84, R51, R234, !P2 ;  /* 0x000000ea33547208 */ /* 0x000fe20005000000 */
[----:B------:R-:W-:Y:S01]  /*c5b0*/  @P1 FMUL R210, R210, 0.25 ;  /* 0x3e800000d2d21820 */ /* 0x000fe20000400000 */
[----:B------:R-:W-:Y:S01]  /*c5c0*/  FSEL R80, RZ, -23, P2 ;  /* 0xc1b80000ff507808 */ /* 0x000fe20001000000 */
[----:B------:R-:W-:Y:S01]  /*c5d0*/  @P1 FMUL R214, R214, 0.25 ;  /* 0x3e800000d6d61820 */ /* 0x000fe20000400000 */
[----:B------:R-:W-:Y:S01]  /*c5e0*/  FSETP.GT.AND P2, PT, |R230|, 8.50705917302346158658e+37, PT ;  /* 0x7e800000e600780b */ /* 0x000fe20003f44200 */
[----:B------:R-:W-:Y:S01]  /*c5f0*/  @P1 FMUL R216, R216, 0.25 ;  /* 0x3e800000d8d81820 */ /* 0x000fe20000400000 */
[----:B------:R-:W-:Y:S01]  /*c600*/  MOV R213, R72 ;  /* 0x0000004800d57202 */ /* 0x000fe20000000f00 */
[----:B------:R-:W-:Y:S01]  /*c610*/  @P1 FMUL R60, R60, 0.25 ;  /* 0x3e8000003c3c1820 */ /* 0x000fe20000400000 */
[----:B------:R-:W-:Y:S01]  /*c620*/  MOV R211, R73 ;  /* 0x0000004900d37202 */ /* 0x000fe20000000f00 */
[----:B------:R-:W-:Y:S01]  /*c630*/  @P1 FMUL R61, R61, 0.25 ;  /* 0x3e8000003d3d1820 */ /* 0x000fe20000400000 */
[----:B------:R-:W-:Y:S01]  /*c640*/  MOV R219, R76 ;  /* 0x0000004c00db7202 */ /* 0x000fe20000000f00 */
[----:B------:R-:W-:Y:S01]  /*c650*/  @P1 FMUL R59, R59, 0.25 ;  /* 0x3e8000003b3b1820 */ /* 0x000fe20000400000 */
[----:B------:R-:W-:Y:S01]  /*c660*/  IADD3 R51, R84, -0x3f3504f3, RZ ;  /* 0xc0cafb0d54337810 */ /* 0x000fe20007ffe0ff */
[----:B------:R-:W-:Y:S01]  /*c670*/  @P1 FMUL R228, R228, 0.25 ;  /* 0x3e800000e4e41820 */ /* 0x000fe20000400000 */
[----:B------:R-:W-:Y:S01]  /*c680*/  MOV R204, R92 ;  /* 0x0000005c00cc7202 */ /* 0x000fe20000000f00 */
[----:B------:R-:W-:Y:S01]  /*c690*/  @P1 FMUL R54, R54, 0.25 ;  /* 0x3e80000036361820 */ /* 0x000fe20000400000 */
[----:B------:R-:W-:Y:S01]  /*c6a0*/  LOP3.LUT R51, R51, 0xff800000, RZ, 0xc0, !PT ;  /* 0xff80000033337812 */ /* 0x000fe200078ec0ff */
[----:B------:R-:W-:Y:S01]  /*c6b0*/  @P1 FMUL R209, R209, 0.25 ;  /* 0x3e800000d1d11820 */ /* 0x000fe20000400000 */
[----:B------:R-:W-:Y:S01]  /*c6c0*/  MOV R205, R93 ;  /* 0x0000005d00cd7202 */ /* 0x000fe20000000f00 */
[----:B------:R-:W-:Y:S01]  /*c6d0*/  @P1 FMUL R207, R207, 0.25 ;  /* 0x3e800000cfcf1820 */ /* 0x000fe20000400000 */
[----:B------:R-:W-:Y:S01]  /*c6e0*/  IADD3 R92, R85, -0x3f3504f3, RZ ;  /* 0xc0cafb0d555c7810 */ /* 0x000fe20007ffe0ff */
[----:B------:R-:W-:Y:S01]  /*c6f0*/  @P1 FMUL R208, R208, 0.25 ;  /* 0x3e800000d0d01820 */ /* 0x000fe20000400000 */
[----:B------:R0:W1:Y:S01]  /*c700*/  I2F R55, R51 ;  /* 0x0000003300377306 */ /* 0x0000620000201400 */
[----:B------:R-:W-:Y:S01]  /*c710*/  @P1 FMUL R50, R50, 0.25 ;  /* 0x3e80000032321820 */ /* 0x000fe20000400000 */
[----:B------:R-:W-:Y:S01]  /*c720*/  FSETP.GT.AND P1, PT, |R232|, 8.50705917302346158658e+37, PT ;  /* 0x7e800000e800780b */ /* 0x000fe20003f24200 */
[----:B------:R-:W-:Y:S01]  /*c730*/  @!P3 FMUL R228, R228, 16777216 ;  /* 0x4b800000e4e4b820 */ /* 0x000fe20000400000 */
[----:B------:R-:W-:Y:S01]  /*c740*/  IADD3 R93, R86, -0x3f3504f3, RZ ;  /* 0xc0cafb0d565d7810 */ /* 0x000fe20007ffe0ff */
[----:B------:R-:W-:Y:S01]  /*c750*/  @!P3 FMUL R79, R79, 16777216 ;  /* 0x4b8000004f4fb820 */ /* 0x000fe20000400000 */
[----:B------:R-:W-:Y:S01]  /*c760*/  LOP3.LUT R92, R92, 0xff800000, RZ, 0xc0, !PT ;  /* 0xff8000005c5c7812 */ /* 0x000fe200078ec0ff */
[----:B------:R-:W-:Y:S01]  /*c770*/  @!P3 FMUL R78, R78, 16777216 ;  /* 0x4b8000004e4eb820 */ /* 0x000fe20000400000 */
[----:B------:R-:W2:Y:S01]  /*c780*/  MUFU.RCP R215, R228 ;  /* 0x000000e400d77308 */ /* 0x000ea20000001000 */
[----:B------:R-:W-:Y:S01]  /*c790*/  @!P3 FMUL R74, R74, 16777216 ;  /* 0x4b8000004a4ab820 */ /* 0x000fe20000400000 */
[----:B------:R-:W-:Y:S01]  /*c7a0*/  LOP3.LUT R93, R93, 0xff800000, RZ, 0xc0, !PT ;  /* 0xff8000005d5d7812 */ /* 0x000fe200078ec0ff */
[----:B------:R-:W-:Y:S01]  /*c7b0*/  @!P3 FMUL R206, R206, 16777216 ;  /* 0x4b800000ceceb820 */ /* 0x000fe20000400000 */
[----:B------:R-:W-:Y:S01]  /*c7c0*/  IADD3 R70, R87, -0x3f3504f3, RZ ;  /* 0xc0cafb0d57467810 */ /* 0x000fe20007ffe0ff */
[----:B------:R-:W-:Y:S01]  /*c7d0*/  @!P3 FMUL R75, R75, 16777216 ;  /* 0x4b8000004b4bb820 */ /* 0x000fe20000400000 */
[----:B------:R-:W-:Y:S01]  /*c7e0*/  FSEL R82, RZ, -23, P4 ;  /* 0xc1b80000ff527808 */ /* 0x000fe20002000000 */
[----:B------:R-:W-:Y:S01]  /*c7f0*/  @!P3 FMUL R210, R210, 16777216 ;  /* 0x4b800000d2d2b820 */ /* 0x000fe20000400000 */
[----:B------:R-:W-:Y:S01]  /*c800*/  I2F R62, R92 ;  /* 0x0000005c003e7306 */ /* 0x000fe20000201400 */
[----:B------:R-:W-:Y:S01]  /*c810*/  @!P3 FMUL R214, R214, 16777216 ;  /* 0x4b800000d6d6b820 */ /* 0x000fe20000400000 */
[----:B------:R-:W-:Y:S01]  /*c820*/  LOP3.LUT R72, R70, 0xff800000, RZ, 0xc0, !PT ;  /* 0xff80000046487812 */ /* 0x000fe200078ec0ff */
[----:B------:R-:W-:Y:S01]  /*c830*/  @!P3 FMUL R216, R216, 16777216 ;  /* 0x4b800000d8d8b820 */ /* 0x000fe20000400000 */
[----:B------:R-:W-:Y:S01]  /*c840*/  FSEL R83, RZ, -23, P5 ;  /* 0xc1b80000ff537808 */ /* 0x000fe20002800000 */
[----:B------:R-:W-:Y:S01]  /*c850*/  @!P3 FMUL R60, R60, 16777216 ;  /* 0x4b8000003c3cb820 */ /* 0x000fe20000400000 */
[C---:B0-----:R-:W-:Y:S01]  /*c860*/  IADD3 R51, R84.reuse, -R51, RZ ;  /* 0x8000003354337210 */ /* 0x041fe20007ffe0ff */
[----:B------:R-:W-:Y:S01]  /*c870*/  @!P3 FMUL R61, R61, 16777216 ;  /* 0x4b8000003d3db820 */ /* 0x000fe20000400000 */
[----:B------:R0:W-:Y:S01]  /*c880*/  I2F R63, R93 ;  /* 0x0000005d003f7306 */ /* 0x0001e20000201400 */
[----:B------:R-:W-:Y:S01]  /*c890*/  @!P3 FMUL R59, R59, 16777216 ;  /* 0x4b8000003b3bb820 */ /* 0x000fe20000400000 */
[----:B------:R-:W-:Y:S01]  /*c8a0*/  ISETP.GE.U32.AND P4, PT, R84, 0x7f800000, PT ;  /* 0x7f8000005400780c */ /* 0x000fe20003f86070 */
[----:B------:R-:W-:Y:S01]  /*c8b0*/  @!P3 FMUL R54, R54, 16777216 ;  /* 0x4b8000003636b820 */ /* 0x000fe20000400000 */
[----:B------:R-:W-:Y:S01]  /*c8c0*/  ISETP.GE.U32.AND P5, PT, R85, 0x7f800000, PT ;  /* 0x7f8000005500780c */ /* 0x000fe20003fa6070 */
[----:B------:R-:W-:Y:S01]  /*c8d0*/  @!P3 FMUL R209, R209, 16777216 ;  /* 0x4b800000d1d1b820 */ /* 0x000fe20000400000 */
[----:B------:R-:W-:Y:S01]  /*c8e0*/  LOP3.LUT R225, R225, 0x1c, RZ, 0xc0, !PT ;  /* 0x0000001ce1e17812 */ /* 0x000fe200078ec0ff */
[----:B------:R-:W-:Y:S01]  /*c8f0*/  @!P3 FMUL R207, R207, 16777216 ;  /* 0x4b800000cfcfb820 */ /* 0x000fe20000400000 */
[----:B------:R3:W-:Y:S01]  /*c900*/  I2F R70, R72 ;  /* 0x0000004800467306 */ /* 0x0007e20000201400 */
[----:B------:R-:W-:Y:S01]  /*c910*/  @!P3 FMUL R208, R208, 16777216 ;  /* 0x4b800000d0d0b820 */ /* 0x000fe20000400000 */
[----:B0-----:R-:W-:Y:S01]  /*c920*/  IADD3 R93, R86, -R93, RZ ;  /* 0x8000005d565d7210 */ /* 0x001fe20007ffe0ff */
[----:B------:R-:W-:Y:S01]  /*c930*/  @!P3 FMUL R50, R50, 16777216 ;  /* 0x4b8000003232b820 */ /* 0x000fe20000400000 */
[----:B------:R-:W-:Y:S01]  /*c940*/  FSETP.GEU.AND P3, PT, |R230|, 1.175494350822287508e-38, PT ;  /* 0x00800000e600780b */ /* 0x000fe20003f6e200 */
[----:B------:R-:W-:-:S02]  /*c950*/  @P2 FMUL R71, R71, 0.25 ;  /* 0x3e80000047472820 */ /* 0x000fc40000400000 */
[----:B------:R-:W-:Y:S02]  /*c960*/  @P2 FMUL R219, R219, 0.25 ;  /* 0x3e800000dbdb2820 */ /* 0x000fe40000400000 */
[----:B------:R-:W-:Y:S01]  /*c970*/  @P2 FMUL R221, R221, 0.25 ;  /* 0x3e800000dddd2820 */ /* 0x000fe20000400000 */
[----:B---3--:R-:W-:Y:S01]  /*c980*/  IADD3 R72, R87, -R72, RZ ;  /* 0x8000004857487210 */ /* 0x008fe20007ffe0ff */
[----:B------:R-:W-:Y:S02]  /*c990*/  @P2 FMUL R212, R212, 0.25 ;  /* 0x3e800000d4d42820 */ /* 0x000fe40000400000 */
[----:B------:R-:W-:Y:S02]  /*c9a0*/  @P2 FMUL R211, R211, 0.25 ;  /* 0x3e800000d3d32820 */ /* 0x000fe40000400000 */
[----:B------:R-:W-:Y:S02]  /*c9b0*/  @P2 FMUL R213, R213, 0.25 ;  /* 0x3e800000d5d52820 */ /* 0x000fe40000400000 */
[----:B------:R-:W-:-:S02]  /*c9c0*/  @P2 FMUL R69, R69, 0.25 ;  /* 0x3e80000045452820 */ /* 0x000fc40000400000 */
[----:B------:R-:W-:Y:S02]  /*c9d0*/  @P2 FMUL R68, R68, 0.25 ;  /* 0x3e80000044442820 */ /* 0x000fe40000400000 */
[----:B------:R-:W-:Y:S02]  /*c9e0*/  @P2 FMUL R217, R217, 0.25 ;  /* 0x3e800000d9d92820 */ /* 0x000fe40000400000 */
[----:B------:R-:W-:Y:S02]  /*c9f0*/  @P2 FMUL R58, R58, 0.25 ;  /* 0x3e8000003a3a2820 */ /* 0x000fe40000400000 */
[----:B------:R-:W-:Y:S02]  /*ca00*/  @P2 FMUL R57, R57, 0.25 ;  /* 0x3e80000039392820 */ /* 0x000fe40000400000 */
[----:B------:R-:W-:Y:S02]  /*ca10*/  @P2 FMUL R230, R230, 0.25 ;  /* 0x3e800000e6e62820 */ /* 0x000fe40000400000 */
[----:B------:R-:W-:-:S02]  /*ca20*/  @P2 FMUL R56, R56, 0.25 ;  /* 0x3e80000038382820 */ /* 0x000fc40000400000 */
[----:B------:R-:W-:Y:S02]  /*ca30*/  @P2 FMUL R53, R53, 0.25 ;  /* 0x3e80000035352820 */ /* 0x000fe40000400000 */
[----:B------:R-:W-:Y:S02]  /*ca40*/  @P2 FMUL R52, R52, 0.25 ;  /* 0x3e80000034342820 */ /* 0x000fe40000400000 */
[----:B------:R-:W-:Y:S02]  /*ca50*/  @P2 FMUL R49, R49, 0.25 ;  /* 0x3e80000031312820 */ /* 0x000fe40000400000 */
[----:B------:R-:W-:Y:S01]  /*ca60*/  @P2 FMUL R48, R48, 0.25 ;  /* 0x3e80000030302820 */ /* 0x000fe20000400000 */
[----:B------:R-:W-:Y:S01]  /*ca70*/  FSETP.GT.AND P2, PT, |R234|, 8.50705917302346158658e+37, PT ;  /* 0x7e800000ea00780b */ /* 0x000fe20003f44200 */
[----:B------:R-:W-:Y:S02]  /*ca80*/  @!P3 FMUL R230, R230, 16777216 ;  /* 0x4b800000e6e6b820 */ /* 0x000fe40000400000 */
[----:B------:R-:W-:-:S02]  /*ca90*/  @!P3 FMUL R71, R71, 16777216 ;  /* 0x4b8000004747b820 */ /* 0x000fc40000400000 */
[----:B------:R-:W-:Y:S02]  /*caa0*/  @!P3 FMUL R219, R219, 16777216 ;  /* 0x4b800000dbdbb820 */ /* 0x000fe40000400000 */
[----:B------:R-:W-:Y:S01]  /*cab0*/  @!P3 FMUL R221, R221, 16777216 ;  /* 0x4b800000ddddb820 */ /* 0x000fe20000400000 */
[----:B------:R-:W0:Y:S01]  /*cac0*/  MUFU.RCP R230, R230 ;  /* 0x000000e600e67308 */ /* 0x000e220000001000 */
[----:B------:R-:W-:Y:S02]  /*cad0*/  @!P3 FMUL R212, R212, 16777216 ;  /* 0x4b800000d4d4b820 */ /* 0x000fe40000400000 */
[----:B------:R-:W-:Y:S02]  /*cae0*/  @!P3 FMUL R211, R211, 16777216 ;  /* 0x4b800000d3d3b820 */ /* 0x000fe40000400000 */
[----:B------:R-:W-:Y:S02]  /*caf0*/  @!P3 FMUL R213, R213, 16777216 ;  /* 0x4b800000d5d5b820 */ /* 0x000fe40000400000 */
[----:B------:R-:W-:-:S02]  /*cb00*/  @!P3 FMUL R69, R69, 16777216 ;  /* 0x4b8000004545b820 */ /* 0x000fc40000400000 */
[----:B------:R-:W-:Y:S02]  /*cb10*/  @!P3 FMUL R68, R68, 16777216 ;  /* 0x4b8000004444b820 */ /* 0x000fe40000400000 */
[----:B------:R-:W-:Y:S02]  /*cb20*/  @!P3 FMUL R217, R217, 16777216 ;  /* 0x4b800000d9d9b820 */ /* 0x000fe40000400000 */
[----:B------:R-:W-:Y:S02]  /*cb30*/  @!P3 FMUL R58, R58, 16777216 ;  /* 0x4b8000003a3ab820 */ /* 0x000fe40000400000 */
[----:B------:R-:W-:Y:S02]  /*cb40*/  @!P3 FMUL R57, R57, 16777216 ;  /* 0x4b8000003939b820 */ /* 0x000fe40000400000 */
[----:B------:R-:W-:Y:S02]  /*cb50*/  @!P3 FMUL R56, R56, 16777216 ;  /* 0x4b8000003838b820 */ /* 0x000fe40000400000 */
[----:B------:R-:W-:-:S02]  /*cb60*/  @!P3 FMUL R53, R53, 16777216 ;  /* 0x4b8000003535b820 */ /* 0x000fc40000400000 */
[----:B------:R-:W-:Y:S02]  /*cb70*/  @!P3 FMUL R52, R52, 16777216 ;  /* 0x4b8000003434b820 */ /* 0x000fe40000400000 */
[----:B------:R-:W-:Y:S02]  /*cb80*/  @!P3 FMUL R49, R49, 16777216 ;  /* 0x4b8000003131b820 */ /* 0x000fe40000400000 */
[----:B------:R-:W-:Y:S01]  /*cb90*/  @!P3 FMUL R48, R48, 16777216 ;  /* 0x4b8000003030b820 */ /* 0x000fe20000400000 */
[----:B------:R-:W-:Y:S01]  /*cba0*/  FSETP.GEU.AND P3, PT, |R232|, 1.175494350822287508e-38, PT ;  /* 0x00800000e800780b */ /* 0x000fe20003f6e200 */
        /* <DEDUP_REMOVED lines=16> */
[----:B------:R-:W-:Y:S01]  /*ccb0*/  @P1 FMUL R106, R106, 0.25 ;  /* 0x3e8000006a6a1820 */ /* 0x000fe20000400000 */
[C---:B------:R-:W-:Y:S01]  /*ccc0*/  FSETP.GEU.AND P1, PT, |R234|.reuse, 1.175494350822287508e-38, PT ;  /* 0x00800000ea00780b */ /* 0x040fe20003f2e200 */
[----:B------:R-:W-:Y:S02]  /*ccd0*/  @P2 FMUL R234, R234, 0.25 ;  /* 0x3e800000eaea2820 */ /* 0x000fe40000400000 */
[----:B------:R-:W-:Y:S02]  /*cce0*/  @!P3 FMUL R232, R232, 16777216 ;  /* 0x4b800000e8e8b820 */ /* 0x000fe40000400000 */
[----:B------:R-:W-:Y:S02]  /*ccf0*/  @P2 FMUL R97, R97, 0.25 ;  /* 0x3e80000061612820 */ /* 0x000fe40000400000 */
[----:B------:R-:W-:-:S02]  /*cd00*/  @P2 FMUL R64, R64, 0.25 ;  /* 0x3e80000040402820 */ /* 0x000fc40000400000 */
[----:B------:R-:W3:Y:S01]  /*cd10*/  MUFU.RCP R232, R232 ;  /* 0x000000e800e87308 */ /* 0x000ee20000001000 */
[----:B------:R-:W-:Y:S02]  /*cd20*/  @P2 FMUL R89, R89, 0.25 ;  /* 0x3e80000059592820 */ /* 0x000fe40000400000 */
[----:B------:R-:W-:Y:S02]  /*cd30*/  @!P3 FMUL R90, R90, 16777216 ;  /* 0x4b8000005a5ab820 */ /* 0x000fe40000400000 */
[----:B------:R-:W-:Y:S02]  /*cd40*/  @!P1 FMUL R234, R234, 16777216 ;  /* 0x4b800000eaea9820 */ /* 0x000fe40000400000 */
[----:B------:R-:W-:Y:S02]  /*cd50*/  @P2 FMUL R88, R88, 0.25 ;  /* 0x3e80000058582820 */ /* 0x000fe40000400000 */
[----:B------:R-:W-:Y:S02]  /*cd60*/  @P2 FMUL R104, R104, 0.25 ;  /* 0x3e80000068682820 */ /* 0x000fe40000400000 */
[----:B------:R-:W4:Y:S01]  /*cd70*/  MUFU.RCP R234, R234 ;  /* 0x000000ea00ea7308 */ /* 0x000f220000001000 */
[----:B-1----:R-:W-:-:S02]  /*cd80*/  FFMA.FTZ R80, R55, 1.1920928955078125e-07, R80 ;  /* 0x3400000037507823 */ /* 0x002fc40000010050 */
[----:B------:R-:W-:Y:S02]  /*cd90*/  @!P1 FMUL R97, R97, 16777216 ;  /* 0x4b80000061619820 */ /* 0x000fe40000400000 */
[----:B--2---:R-:W-:Y:S02]  /*cda0*/  FMUL R55, R215, R216 ;  /* 0x000000d8d7377220 */ /* 0x004fe40000400000 */
[----:B------:R-:W-:Y:S02]  /*cdb0*/  @!P1 FMUL R64, R64, 16777216 ;  /* 0x4b80000040409820 */ /* 0x000fe40000400000 */
[----:B0-----:R-:W-:Y:S02]  /*cdc0*/  FMUL R216, R230, R68 ;  /* 0x00000044e6d87220 */ /* 0x001fe40000400000 */
[----:B------:R-:W-:Y:S02]  /*cdd0*/  @!P1 FMUL R89, R89, 16777216 ;  /* 0x4b80000059599820 */ /* 0x000fe40000400000 */
[----:B------:R-:W-:-:S02]  /*cde0*/  FMUL R73, R215, R79 ;  /* 0x0000004fd7497220 */ /* 0x000fc40000400000 */
[----:B---3--:R-:W-:Y:S02]  /*cdf0*/  FMUL R68, R232, R90 ;  /* 0x0000005ae8447220 */ /* 0x008fe40000400000 */
[----:B------:R-:W-:Y:S02]  /*ce00*/  @P2 FMUL R205, R205, 0.25 ;  /* 0x3e800000cdcd2820 */ /* 0x000fe40000400000 */
[----:B------:R-:W-:Y:S02]  /*ce10*/  @!P1 FMUL R88, R88, 16777216 ;  /* 0x4b80000058589820 */ /* 0x000fe40000400000 */
[----:B------:R-:W-:Y:S02]  /*ce20*/  @!P1 FMUL R104, R104, 16777216 ;  /* 0x4b80000068689820 */ /* 0x000fe40000400000 */
[----:B------:R-:W-:Y:S02]  /*ce30*/  FMUL R79, R215, R209 ;  /* 0x000000d1d74f7220 */ /* 0x000fe40000400000 */
[----:B------:R-:W-:-:S02]  /*ce40*/  @!P3 FMUL R94, R94, 16777216 ;  /* 0x4b8000005e5eb820 */ /* 0x000fc40000400000 */
[----:B----4-:R-:W-:Y:S02]  /*ce50*/  FMUL R90, R234, R97 ;  /* 0x00000061ea5a7220 */ /* 0x010fe40000400000 */
[----:B------:R-:W-:Y:S02]  /*ce60*/  FMUL R77, R215, R60 ;  /* 0x0000003cd74d7220 */ /* 0x000fe40000400000 */
[----:B------:R-:W-:Y:S02]  /*ce70*/  FMUL R209, R230, R219 ;  /* 0x000000dbe6d17220 */ /* 0x000fe40000400000 */
[----:B------:R-:W-:Y:S02]  /*ce80*/  @!P3 FMUL R99, R99, 16777216 ;  /* 0x4b8000006363b820 */ /* 0x000fe40000400000 */
[----:B------:R-:W-:Y:S02]  /*ce90*/  @P2 FMUL R65, R65, 0.25 ;  /* 0x3e80000041412820 */ /* 0x000fe40000400000 */
[----:B------:R-:W-:-:S02]  /*cea0*/  FMUL R97, R234, R64 ;  /* 0x00000040ea617220 */ /* 0x000fc40000400000 */
[----:B------:R-:W-:Y:S02]  /*ceb0*/  FMUL R60, R215, R207 ;  /* 0x000000cfd73c7220 */ /* 0x000fe40000400000 */
[----:B------:R-:W-:Y:S02]  /*cec0*/  FMUL R219, R230, R56 ;  /* 0x00000038e6db7220 */ /* 0x000fe40000400000 */
[----:B------:R-:W-:Y:S02]  /*ced0*/  @!P3 FMUL R67, R67, 16777216 ;  /* 0x4b8000004343b820 */ /* 0x000fe40000400000 */
        /* <DEDUP_REMOVED lines=8> */
[----:B------:R-:W-:-:S02]  /*cf60*/  FMUL R64, R234, R89 ;  /* 0x00000059ea407220 */ /* 0x000fc40000400000 */
[----:B------:R-:W-:Y:S02]  /*cf70*/  FMUL R207, R230, R71 ;  /* 0x00000047e6cf7220 */ /* 0x000fe40000400000 */
[----:B------:R-:W-:Y:S01]  /*cf80*/  @P2 FMUL R101, R101, 0.25 ;  /* 0x3e80000065652820 */ /* 0x000fe20000400000 */
[----:B------:R-:W-:Y:S01]  /*cf90*/  FSETP.NEU.AND P2, PT, R84, RZ, PT ;  /* 0x000000ff5400720b */ /* 0x000fe20003f4d000 */
[----:B------:R-:W-:Y:S02]  /*cfa0*/  @!P1 FMUL R205, R205, 16777216 ;  /* 0x4b800000cdcd9820 */ /* 0x000fe40000400000 */
[C---:B------:R-:W-:Y:S01]  /*cfb0*/  FMUL R56, R234.reuse, R88 ;  /* 0x00000058ea387220 */ /* 0x040fe20000400000 */
[----:B------:R-:W-:Y:S01]  /*cfc0*/  MOV R88, 0x3dc6b27f ;  /* 0x3dc6b27f00587802 */ /* 0x000fe20000000f00 */
[----:B------:R-:W-:Y:S02]  /*cfd0*/  FMUL R89, R234, R104 ;  /* 0x00000068ea597220 */ /* 0x000fe40000400000 */
[----:B------:R-:W-:-:S02]  /*cfe0*/  FFMA.FTZ R81, R62, 1.1920928955078125e-07, R81 ;  /* 0x340000003e517823 */ /* 0x000fc40000010051 */
[----:B------:R-:W-:Y:S01]  /*cff0*/  FFMA.FTZ R82, R63, 1.1920928955078125e-07, R82 ;  /* 0x340000003f527823 */ /* 0x000fe20000010052 */
[----:B------:R-:W-:Y:S01]  /*d000*/  F2FP.PACK_AB R56, R56, R89 ;  /* 0x000000593838723e */ /* 0x000fe200000000ff */
[----:B------:R-:W-:Y:S02]  /*d010*/  @!P3 FMUL R111, R111, 16777216 ;  /* 0x4b8000006f6fb820 */ /* 0x000fe40000400000 */
[----:B------:R-:W-:Y:S02]  /*d020*/  @!P3 FMUL R91, R91, 16777216 ;  /* 0x4b8000005b5bb820 */ /* 0x000fe40000400000 */
[----:B------:R-:W-:Y:S02]  /*d030*/  FMUL R71, R232, R94 ;  /* 0x0000005ee8477220 */ /* 0x000fe40000400000 */
[C---:B------:R-:W-:Y:S02]  /*d040*/  FMUL R63, R215.reuse, R78 ;  /* 0x0000004ed73f7220 */ /* 0x040fe40000400000 */
[----:B------:R-:W-:-:S02]  /*d050*/  FMUL R62, R215, R210 ;  /* 0x000000d2d73e7220 */ /* 0x000fc40000400000 */
[----:B------:R-:W-:Y:S02]  /*d060*/  @!P3 FMUL R110, R110, 16777216 ;  /* 0x4b8000006e6eb820 */ /* 0x000fe40000400000 */
[----:B------:R-:W-:Y:S01]  /*d070*/  @!P3 FMUL R66, R66, 16777216 ;  /* 0x4b8000004242b820 */ /* 0x000fe20000400000 */
[----:B------:R-:W-:Y:S01]  /*d080*/  F2FP.PACK_AB R62, R62, R55 ;  /* 0x000000373e3e723e */ /* 0x000fe200000000ff */
[----:B------:R-:W-:Y:S02]  /*d090*/  FMUL R94, R232, R99 ;  /* 0x00000063e85e7220 */ /* 0x000fe40000400000 */
[----:B------:R-:W-:Y:S02]  /*d0a0*/  @!P1 FMUL R65, R65, 16777216 ;  /* 0x4b80000041419820 */ /* 0x000fe40000400000 */
[C---:B------:R-:W-:Y:S02]  /*d0b0*/  FMUL R74, R215.reuse, R74 ;  /* 0x0000004ad74a7220 */ /* 0x040fe40000400000 */
[----:B------:R-:W-:-:S02]  /*d0c0*/  FMUL R206, R215, R206 ;  /* 0x000000ced7ce7220 */ /* 0x000fc40000400000 */
[C---:B------:R-:W-:Y:S02]  /*d0d0*/  FMUL R75, R215.reuse, R75 ;  /* 0x0000004bd74b7220 */ /* 0x040fe40000400000 */
[----:B------:R-:W-:Y:S01]  /*d0e0*/  FMUL R76, R215, R214 ;  /* 0x000000d6d74c7220 */ /* 0x000fe20000400000 */
[----:B------:R-:W-:Y:S01]  /*d0f0*/  F2FP.PACK_AB R63, R63, R206 ;  /* 0x000000ce3f3f723e */ /* 0x000fe200000000ff */
[C---:B------:R-:W-:Y:S02]  /*d100*/  FMUL R61, R215.reuse, R61 ;  /* 0x0000003dd73d7220 */ /* 0x040fe40000400000 */
[C---:B------:R-:W-:Y:S02]  /*d110*/  FMUL R78, R215.reuse, R59 ;  /* 0x0000003bd74e7220 */ /* 0x040fe40000400000 */
[C---:B------:R-:W-:Y:S02]  /*d120*/  FMUL R54, R215.reuse, R54 ;  /* 0x00000036d7367220 */ /* 0x040fe40000400000 */
[----:B------:R-:W-:-:S02]  /*d130*/  FMUL R208, R215, R208 ;  /* 0x000000d0d7d07220 */ /* 0x000fc40000400000 */
[----:B------:R-:W-:Y:S01]  /*d140*/  FMUL R210, R230, R221 ;  /* 0x000000dde6d27220 */ /* 0x000fe20000400000 */
[----:B------:R-:W-:Y:S01]  /*d150*/  F2FP.PACK_AB R61, R61, R54 ;  /* 0x000000363d3d723e */ /* 0x000fe200000000ff */
[----:B------:R-:W-:Y:S02]  /*d160*/  @!P3 FMUL R95, R95, 16777216 ;  /* 0x4b8000005f5fb820 */ /* 0x000fe40000400000 */
[----:B------:R-:W-:Y:S02]  /*d170*/  @!P3 FMUL R203, R203, 16777216 ;  /* 0x4b800000cbcbb820 */ /* 0x000fe40000400000 */
[----:B------:R-:W-:Y:S02]  /*d180*/  @!P3 FMUL R103, R103, 16777216 ;  /* 0x4b8000006767b820 */ /* 0x000fe40000400000 */
[----:B------:R-:W-:Y:S02]  /*d190*/  @!P3 FMUL R107, R107, 16777216 ;  /* 0x4b8000006b6bb820 */ /* 0x000fe40000400000 */
[----:B------:R-:W-:-:S02]  /*d1a0*/  FMUL R99, R232, R67 ;  /* 0x00000043e8637220 */ /* 0x000fc40000400000 */
        /* <DEDUP_REMOVED lines=8> */
[----:B------:R-:W-:Y:S02]  /*d230*/  FMUL R215, R215, R50 ;  /* 0x00000032d7d77220 */ /* 0x000fe40000400000 */
[----:B------:R-:W-:Y:S02]  /*d240*/  FMUL R221, R230, R48 ;  /* 0x00000030e6dd7220 */ /* 0x000fe40000400000 */
[----:B------:R-:W-:Y:S01]  /*d250*/  @!P1 FMUL R101, R101, 16777216 ;  /* 0x4b80000065659820 */ /* 0x000fe20000400000 */
[----:B------:R-:W-:Y:S01]  /*d260*/  F2FP.PACK_AB R60, R60, R215 ;  /* 0x000000d73c3c723e */ /* 0x000fe200000000ff */
[----:B------:R-:W-:Y:S01]  /*d270*/  FMUL R67, R234, R205 ;  /* 0x000000cdea437220 */ /* 0x000fe20000400000 */
[----:B------:R-:W-:Y:S01]  /*d280*/  ISETP.GE.U32.AND P1, PT, R87, 0x7f800000, PT ;  /* 0x7f8000005700780c */ /* 0x000fe20003f26070 */
[----:B------:R-:W-:-:S02]  /*d290*/  FFMA.FTZ R83, R70, 1.1920928955078125e-07, R83 ;  /* 0x3400000046537823 */ /* 0x000fc40000010053 */
[C---:B------:R-:W-:Y:S01]  /*d2a0*/  FMUL R50, R232.reuse, R111 ;  /* 0x0000006fe8327220 */ /* 0x040fe20000400000 */
[----:B------:R-:W-:Y:S01]  /*d2b0*/  F2FP.PACK_AB R67, R67, R90 ;  /* 0x0000005a4343723e */ /* 0x000fe200000000ff */
[----:B------:R-:W-:Y:S01]  /*d2c0*/  FMUL R48, R232, R91 ;  /* 0x0000005be8307220 */ /* 0x000fe20000400000 */
[----:B------:R-:W-:Y:S01]  /*d2d0*/  STS.128 [R199+0x180], R60 ;  /* 0x0001803cc7007388 */ /* 0x000fe20000000c00 */
[----:B------:R-:W-:Y:S01]  /*d2e0*/  FMUL R218, R230, R58 ;  /* 0x0000003ae6da7220 */ /* 0x000fe20000400000 */
[----:B------:R-:W-:Y:S01]  /*d2f0*/  F2FP.PACK_AB R50, R50, R99 ;  /* 0x000000633232723e */ /* 0x000fe200000000ff */
[C---:B------:R-:W-:Y:S02]  /*d300*/  FMUL R220, R230.reuse, R57 ;  /* 0x00000039e6dc7220 */ /* 0x040fe40000400000 */
[----:B------:R-:W-:Y:S02]  /*d310*/  FMUL R222, R230, R49 ;  /* 0x00000031e6de7220 */ /* 0x000fe40000400000 */
[----:B------:R-:W-:-:S02]  /*d320*/  FMUL R70, R232, R110 ;  /* 0x0000006ee8467220 */ /* 0x000fc40000400000 */
[----:B------:R-:W-:Y:S02]  /*d330*/  FMUL R111, R232, R66 ;  /* 0x00000042e86f7220 */ /* 0x000fe40000400000 */
[----:B------:R-:W-:Y:S02]  /*d340*/  FMUL R91, R234, R65 ;  /* 0x00000041ea5b7220 */ /* 0x000fe40000400000 */
[----:B------:R-:W-:Y:S01]  /*d350*/  FADD R89, R51, -1 ;  /* 0xbf80000033597421 */ /* 0x000fe20000000000 */
[----:B------:R-:W-:Y:S01]  /*d360*/  F2FP.PACK_AB R70, R70, R111 ;  /* 0x0000006f4646723e */ /* 0x000fe200000000ff */
[C---:B------:R-:W-:Y:S02]  /*d370*/  FMUL R95, R232.reuse, R95 ;  /* 0x0000005fe85f7220 */ /* 0x040fe40000400000 */
[C---:B------:R-:W-:Y:S02]  /*d380*/  FMUL R49, R232.reuse, R203 ;  /* 0x000000cbe8317220 */ /* 0x040fe40000400000 */
[C---:B------:R-:W-:Y:S01]  /*d390*/  FMUL R110, R232.reuse, R103 ;  /* 0x00000067e86e7220 */ /* 0x040fe20000400000 */
[----:B------:R-:W-:Y:S01]  /*d3a0*/  F2FP.PACK_AB R51, R95, R94 ;  /* 0x0000005e5f33723e */ /* 0x000fe200000000ff */
[----:B------:R-:W-:Y:S01]  /*d3b0*/  FMUL R107, R232, R107 ;  /* 0x0000006be86b7220 */ /* 0x000fe20000400000 */
[----:B------:R-:W-:Y:S01]  /*d3c0*/  LOP3.LUT R94, R198, 0x40, RZ, 0x3c, !PT ;  /* 0x00000040c65e7812 */ /* 0x000fe200078e3cff */
[C---:B------:R-:W-:Y:S01]  /*d3d0*/  FMUL R59, R234.reuse, R204 ;  /* 0x000000ccea3b7220 */ /* 0x040fe20000400000 */
[----:B------:R-:W-:Y:S01]  /*d3e0*/  F2FP.PACK_AB R49, R49, R110 ;  /* 0x0000006e3131723e */ /* 0x000fe200000000ff */
[----:B------:R-:W-:Y:S01]  /*d3f0*/  FMUL R96, R234, R96 ;  /* 0x00000060ea607220 */ /* 0x000fe20000400000 */
[----:B------:R-:W-:Y:S01]  /*d400*/  F2FP.PACK_AB R48, R48, R107 ;  /* 0x0000006b3030723e */ /* 0x000fe200000000ff */
[----:B------:R-:W-:-:S02]  /*d410*/  FMUL R66, R234, R109 ;  /* 0x0000006dea427220 */ /* 0x000fc40000400000 */
[C---:B------:R-:W-:Y:S01]  /*d420*/  FMUL R58, R234.reuse, R108 ;  /* 0x0000006cea3a7220 */ /* 0x040fe20000400000 */
[----:B------:R-:W-:Y:S01]  /*d430*/  F2FP.PACK_AB R59, R59, R96 ;  /* 0x000000603b3b723e */ /* 0x000fe200000000ff */
[----:B------:R-:W-:Y:S01]  /*d440*/  FMUL R65, R234, R201 ;  /* 0x000000c9ea417220 */ /* 0x000fe20000400000 */
[----:B------:R-:W-:Y:S01]  /*d450*/  F2FP.PACK_AB R66, R66, R91 ;  /* 0x0000005b4242723e */ /* 0x000fe200000000ff */
[----:B------:R-:W-:Y:S01]  /*d460*/  FMUL R105, R234, R105 ;  /* 0x00000069ea697220 */ /* 0x000fe20000400000 */
[----:B------:R-:W-:Y:S01]  /*d470*/  F2FP.PACK_AB R58, R58, R97 ;  /* 0x000000613a3a723e */ /* 0x000fe200000000ff */
[C---:B------:R-:W-:Y:S01]  /*d480*/  FMUL R57, R234.reuse, R200 ;  /* 0x000000c8ea397220 */ /* 0x040fe20000400000 */
[----:B------:R-:W-:Y:S01]  /*d490*/  STS.128 [R199+0x280], R48 ;  /* 0x00028030c7007388 */ /* 0x000fe20000000c00 */
[----:B------:R-:W-:Y:S01]  /*d4a0*/  FMUL R100, R234, R100 ;  /* 0x00000064ea647220 */ /* 0x000fe20000400000 */
[----:B------:R-:W-:Y:S01]  /*d4b0*/  F2FP.PACK_AB R64, R64, R105 ;  /* 0x000000694040723e */ /* 0x000fe200000000ff */
[----:B------:R-:W-:-:S02]  /*d4c0*/  FMUL R234, R234, R101 ;  /* 0x00000065eaea7220 */ /* 0x000fc40000400000 */
[----:B------:R-:W-:Y:S01]  /*d4d0*/  @!P3 FMUL R98, R98, 16777216 ;  /* 0x4b8000006262b820 */ /* 0x000fe20000400000 */
[----:B------:R-:W-:Y:S01]  /*d4e0*/  F2FP.PACK_AB R57, R57, R100 ;  /* 0x000000643939723e */ /* 0x000fe200000000ff */
[----:B------:R-:W-:Y:S01]  /*d4f0*/  @!P3 FMUL R202, R202, 16777216 ;  /* 0x4b800000cacab820 */ /* 0x000fe20000400000 */
[----:B------:R-:W-:Y:S01]  /*d500*/  F2FP.PACK_AB R65, R65, R234 ;  /* 0x000000ea4141723e */ /* 0x000fe200000000ff */
[----:B------:R-:W-:Y:S02]  /*d510*/  @!P3 FMUL R102, R102, 16777216 ;  /* 0x4b8000006666b820 */ /* 0x000fe40000400000 */
[----:B------:R-:W-:Y:S01]  /*d520*/  @!P3 FMUL R106, R106, 16777216 ;  /* 0x4b8000006a6ab820 */ /* 0x000fe20000400000 */
[----:B------:R0:W-:Y:S01]  /*d530*/  STS.128 [R199], R56 ;  /* 0x00000038c7007388 */ /* 0x0001e20000000c00 */
[----:B------:R-:W-:Y:S01]  /*d540*/  FFMA.FTZ R90, R89, R88, -0.16845393180847167969 ;  /* 0xbe2c7f30595a7423 */ /* 0x000fe20000010058 */
[----:B------:R-:W-:Y:S01]  /*d550*/  ISETP.GE.U32.AND P3, PT, R86, 0x7f800000, PT ;  /* 0x7f8000005600780c */ /* 0x000fe20003f66070 */
[----:B------:R-:W-:Y:S01]  /*d560*/  IMAD.IADD R92, R85, 0x1, -R92 ;  /* 0x00000001555c7824 */ /* 0x000fe200078e0a5c */
[----:B------:R1:W-:Y:S01]  /*d570*/  STS.128 [R199+0x200], R64 ;  /* 0x00020040c7007388 */ /* 0x0003e20000000c00 */
[----:B------:R-:W-:-:S02]  /*d580*/  FMUL R214, R230, R69 ;  /* 0x00000045e6d67220 */ /* 0x000fc40000400000 */
[C---:B------:R-:W-:Y:S02]  /*d590*/  FMUL R53, R230.reuse, R53 ;  /* 0x00000035e6357220 */ /* 0x040fe40000400000 */
[C---:B------:R-:W-:Y:S02]  /*d5a0*/  FMUL R212, R230.reuse, R212 ;  /* 0x000000d4e6d47220 */ /* 0x040fe40000400000 */
[C---:B------:R-:W-:Y:S02]  /*d5b0*/  FMUL R211, R230.reuse, R211 ;  /* 0x000000d3e6d37220 */ /* 0x040fe40000400000 */
[C---:B------:R-:W-:Y:S01]  /*d5c0*/  FMUL R213, R230.reuse, R213 ;  /* 0x000000d5e6d57220 */ /* 0x040fe20000400000 */
[----:B------:R-:W-:Y:S01]  /*d5d0*/  F2FP.PACK_AB R55, R209, R212 ;  /* 0x000000d4d137723e */ /* 0x000fe200000000ff */
[C---:B------:R-:W-:Y:S01]  /*d5e0*/  FMUL R217, R230.reuse, R217 ;  /* 0x000000d9e6d97220 */ /* 0x040fe20000400000 */
[----:B0-----:R-:W-:Y:S01]  /*d5f0*/  F2FP.PACK_AB R56, R53, R222 ;  /* 0x000000de3538723e */ /* 0x001fe200000000ff */
[----:B------:R-:W-:Y:S01]  /*d600*/  FMUL R52, R230, R52 ;  /* 0x00000034e6347220 */ /* 0x000fe20000400000 */
[----:B------:R-:W-:Y:S01]  /*d610*/  F2FP.PACK_AB R53, R218, R219 ;  /* 0x000000dbda35723e */ /* 0x000fe200000000ff */
[C---:B------:R-:W-:Y:S01]  /*d620*/  FMUL R98, R232.reuse, R98 ;  /* 0x00000062e8627220 */ /* 0x040fe20000400000 */
[----:B------:R-:W-:Y:S01]  /*d630*/  F2FP.PACK_AB R57, R217, R220 ;  /* 0x000000dcd939723e */ /* 0x000fe200000000ff */
[----:B------:R-:W-:Y:S01]  /*d640*/  FMUL R69, R232, R202 ;  /* 0x000000cae8457220 */ /* 0x000fe20000400000 */
[----:B------:R-:W-:Y:S01]  /*d650*/  F2FP.PACK_AB R52, R52, R221 ;  /* 0x000000dd3434723e */ /* 0x000fe200000000ff */
[C---:B------:R-:W-:Y:S01]  /*d660*/  FMUL R102, R232.reuse, R102 ;  /* 0x00000066e8667220 */ /* 0x040fe20000400000 */
[----:B------:R-:W-:Y:S01]  /*d670*/  F2FP.PACK_AB R71, R71, R98 ;  /* 0x000000624747723e */ /* 0x000fe200000000ff */
[----:B------:R-:W-:Y:S01]  /*d680*/  FMUL R103, R232, R106 ;  /* 0x0000006ae8677220 */ /* 0x000fe20000400000 */
[----:B------:R-:W-:Y:S01]  /*d690*/  F2FP.PACK_AB R54, R213, R216 ;  /* 0x000000d8d536723e */ /* 0x000fe200000000ff */
[----:B------:R-:W-:Y:S01]  /*d6a0*/  FFMA.FTZ R90, R89, R90, 0.1716887056827545166 ;  /* 0x3e2fcf2a595a7423 */ /* 0x000fe2000001005a */
[----:B------:R-:W-:Y:S01]  /*d6b0*/  F2FP.PACK_AB R69, R69, R102 ;  /* 0x000000664545723e */ /* 0x000fe200000000ff */
[----:B------:R-:W-:Y:S01]  /*d6c0*/  FADD R91, R92, -1 ;  /* 0xbf8000005c5b7421 */ /* 0x000fe20000000000 */
[----:B------:R-:W-:Y:S01]  /*d6d0*/  F2FP.PACK_AB R68, R68, R103 ;  /* 0x000000674444723e */ /* 0x000fe200000000ff */
[----:B------:R-:W-:Y:S01]  /*d6e0*/  FADD R93, R93, -1 ;  /* 0xbf8000005d5d7421 */ /* 0x000fe20000000000 */
[----:B------:R-:W-:Y:S01]  /*d6f0*/  F2FP.PACK_AB R58, R211, R214 ;  /* 0x000000d6d33a723e */ /* 0x000fe200000000ff */
[----:B------:R-:W-:Y:S01]  /*d700*/  FFMA.FTZ R90, R89, R90, -0.17900948226451873779 ;  /* 0xbe374e43595a7423 */ /* 0x000fe2000001005a */
[----:B------:R-:W-:Y:S01]  /*d710*/  F2FP.PACK_AB R59, R207, R210 ;  /* 0x000000d2cf3b723e */ /* 0x000fe200000000ff */
[----:B------:R-:W-:Y:S01]  /*d720*/  FADD R95, R72, -1 ;  /* 0xbf800000485f7421 */ /* 0x000fe20000000000 */
[----:B-1----:R-:W-:Y:S01]  /*d730*/  F2FP.PACK_AB R64, R79, R208 ;  /* 0x000000d04f40723e */ /* 0x002fe200000000ff */
[----:B------:R-:W-:Y:S01]  /*d740*/  FFMA.FTZ R48, R91, R88, -0.16845393180847167969 ;  /* 0xbe2c7f305b307423 */ /* 0x000fe20000010058 */
[----:B------:R-:W-:Y:S01]  /*d750*/  F2FP.PACK_AB R65, R77, R78 ;  /* 0x0000004e4d41723e */ /* 0x000fe200000000ff */
[----:B------:R-:W-:Y:S01]  /*d760*/  FFMA.FTZ R50, R93, R88, -0.16845393180847167969 ;  /* 0xbe2c7f305d327423 */ /* 0x000fe20000010058 */
[----:B------:R-:W-:Y:S01]  /*d770*/  F2FP.PACK_AB R66, R75, R76 ;  /* 0x0000004c4b42723e */ /* 0x000fe200000000ff */
[----:B------:R-:W-:Y:S01]  /*d780*/  FFMA.FTZ R90, R89, R90, 0.20512372255325317383 ;  /* 0x3e520bf4595a7423 */ /* 0x000fe2000001005a */
[----:B------:R-:W-:Y:S01]  /*d790*/  F2FP.PACK_AB R67, R73, R74 ;  /* 0x0000004a4943723e */ /* 0x000fe200000000ff */
[----:B------:R-:W-:Y:S01]  /*d7a0*/  FFMA.FTZ R88, R95, R88, -0.16845393180847167969 ;  /* 0xbe2c7f305f587423 */ /* 0x000fe20000010058 */
[----:B------:R-:W-:Y:S01]  /*d7b0*/  STS.128 [R199+0x80], R68 ;  /* 0x00008044c7007388 */ /* 0x000fe20000000c00 */
[----:B------:R-:W-:-:S02]  /*d7c0*/  FFMA.FTZ R48, R91, R48, 0.1716887056827545166 ;  /* 0x3e2fcf2a5b307423 */ /* 0x000fc40000010030 */
[----:B------:R-:W-:Y:S01]  /*d7d0*/  FFMA.FTZ R90, R89, R90, -0.24046532809734344482 ;  /* 0xbe763c8b595a7423 */ /* 0x000fe2000001005a */
[----:B------:R-:W-:Y:S01]  /*d7e0*/  STS.128 [R199+0x100], R52 ;  /* 0x00010034c7007388 */ /* 0x000fe20000000c00 */
[----:B------:R-:W-:Y:S02]  /*d7f0*/  FFMA.FTZ R50, R93, R50, 0.1716887056827545166 ;  /* 0x3e2fcf2a5d327423 */ /* 0x000fe40000010032 */
[----:B------:R-:W-:Y:S01]  /*d800*/  FFMA.FTZ R88, R95, R88, 0.1716887056827545166 ;  /* 0x3e2fcf2a5f587423 */ /* 0x000fe20000010058 */
[----:B------:R0:W-:Y:S01]  /*d810*/  STS.128 [R199+0x300], R56 ;  /* 0x00030038c7007388 */ /* 0x0001e20000000c00 */
[----:B------:R-:W-:Y:S02]  /*d820*/  FFMA.FTZ R48, R91, R48, -0.17900948226451873779 ;  /* 0xbe374e435b307423 */ /* 0x000fe40000010030 */
[----:B------:R-:W-:Y:S01]  /*d830*/  FFMA.FTZ R90, R89, R90, 0.28857114911079406738 ;  /* 0x3e93bf99595a7423 */ /* 0x000fe2000001005a */
[----:B------:R1:W-:Y:S01]  /*d840*/  STS.128 [R199+0x380], R64 ;  /* 0x00038040c7007388 */ /* 0x0003e20000000c00 */
[----:B------:R-:W-:-:S02]  /*d850*/  FFMA.FTZ R50, R93, R50, -0.17900948226451873779 ;  /* 0xbe374e435d327423 */ /* 0x000fc40000010032 */
[----:B------:R-:W-:Y:S01]  /*d860*/  FFMA.FTZ R88, R95, R88, -0.17900948226451873779 ;  /* 0xbe374e435f587423 */ /* 0x000fe20000010058 */
[----:B------:R-:W-:Y:S01]  /*d870*/  BAR.SYNC.DEFER_BLOCKING 0x0 ;  /* 0x0000000000007b1d */ /* 0x000fe20000010000 */
[----:B------:R-:W-:Y:S02]  /*d880*/  FFMA.FTZ R90, R89, R90, -0.36067417263984680176 ;  /* 0xbeb8aa49595a7423 */ /* 0x000fe4000001005a */
[----:B------:R-:W-:Y:S02]  /*d890*/  FFMA.FTZ R62, R93, R50, 0.20512372255325317383 ;  /* 0x3e520bf45d3e7423 */ /* 0x000fe40000010032 */
[----:B------:R-:W-:Y:S02]  /*d8a0*/  FFMA.FTZ R88, R95, R88, 0.20512372255325317383 ;  /* 0x3e520bf45f587423 */ /* 0x000fe40000010058 */
[----:B------:R-:W-:Y:S02]  /*d8b0*/  FFMA.FTZ R90, R89, R90, 0.48089820146560668945 ;  /* 0x3ef6384a595a7423 */ /* 0x000fe4000001005a */
[----:B0-----:R-:W-:-:S02]  /*d8c0*/  FFMA.FTZ R56, R91, R48, 0.20512372255325317383 ;  /* 0x3e520bf45b387423 */ /* 0x001fc40000010030 */
[----:B------:R-:W-:Y:S02]  /*d8d0*/  FFMA.FTZ R88, R95, R88, -0.24046532809734344482 ;  /* 0xbe763c8b5f587423 */ /* 0x000fe40000010058 */
[----:B------:R-:W-:Y:S02]  /*d8e0*/  FFMA.FTZ R60, R91, R56, -0.24046532809734344482 ;  /* 0xbe763c8b5b3c7423 */ /* 0x000fe40000010038 */
[----:B-1----:R-:W-:Y:S02]  /*d8f0*/  FFMA.FTZ R66, R93, R62, -0.24046532809734344482 ;  /* 0xbe763c8b5d427423 */ /* 0x002fe4000001003e */
[----:B------:R-:W-:Y:S02]  /*d900*/  FFMA.FTZ R64, R91, R60, 0.28857114911079406738 ;  /* 0x3e93bf995b407423 */ /* 0x000fe4000001003c */
[----:B------:R-:W-:Y:S02]  /*d910*/  FFMA.FTZ R90, R89, R90, -0.72134751081466674805 ;  /* 0xbf38aa3b595a7423 */ /* 0x000fe4000001005a */
[----:B------:R-:W-:-:S02]  /*d920*/  FFMA.FTZ R70, R93, R66, 0.28857114911079406738 ;  /* 0x3e93bf995d467423 */ /* 0x000fc40000010042 */
[----:B------:R-:W-:Y:S01]  /*d930*/  FFMA.FTZ R88, R95, R88, 0.28857114911079406738 ;  /* 0x3e93bf995f587423 */ /* 0x000fe20000010058 */
[----:B------:R-:W0:Y:S01]  /*d940*/  LDS.128 R48, [R198] ;  /* 0x00000000c6307984 */ /* 0x000e220000000c00 */
[----:B------:R-:W-:Y:S02]  /*d950*/  FFMA.FTZ R68, R91, R64, -0.36067417263984680176 ;  /* 0xbeb8aa495b447423 */ /* 0x000fe40000010040 */
[----:B------:R-:W-:Y:S01]  /*d960*/  FMUL R90, R89, R90 ;  /* 0x0000005a595a7220 */ /* 0x000fe20000400000 */
[----:B------:R-:W1:Y:S01]  /*d970*/  LDS.128 R64, [R94] ;  /* 0x000000005e407984 */ /* 0x000e620000000c00 */
[----:B------:R-:W-:Y:S02]  /*d980*/  FFMA.FTZ R74, R93, R70, -0.36067417263984680176 ;  /* 0xbeb8aa495d4a7423 */ /* 0x000fe40000010046 */
[----:B------:R-:W-:Y:S01]  /*d990*/  FFMA.FTZ R88, R95, R88, -0.36067417263984680176 ;  /* 0xbeb8aa495f587423 */ /* 0x000fe20000010058 */
[----:B------:R-:W2:Y:S01]  /*d9a0*/  LDS.128 R52, [R198+0x400] ;  /* 0x00040000c6347984 */ /* 0x000ea20000000c00 */
[----:B------:R-:W-:-:S02]  /*d9b0*/  FFMA.FTZ R72, R91, R68, 0.48089820146560668945 ;  /* 0x3ef6384a5b487423 */ /* 0x000fc40000010044 */
[----:B------:R-:W-:Y:S01]  /*d9c0*/  FMUL R90, R89, R90 ;  /* 0x0000005a595a7220 */ /* 0x000fe20000400000 */
[----:B------:R-:W3:Y:S01]  /*d9d0*/  LDS.128 R68, [R94+0x400] ;  /* 0x000400005e447984 */ /* 0x000ee20000000c00 */
[----:B------:R-:W-:Y:S02]  /*d9e0*/  FFMA.FTZ R78, R93, R74, 0.48089820146560668945 ;  /* 0x3ef6384a5d4e7423 */ /* 0x000fe4000001004a */
[----:B------:R-:W-:Y:S01]  /*d9f0*/  FFMA.FTZ R88, R95, R88, 0.48089820146560668945 ;  /* 0x3ef6384a5f587423 */ /* 0x000fe20000010058 */
[----:B------:R-:W4:Y:S01]  /*da00*/  LDS.128 R56, [R198+0x800] ;  /* 0x00080000c6387984 */ /* 0x000f220000000c00 */
[----:B------:R-:W-:Y:S02]  /*da10*/  FFMA.FTZ R76, R91, R72, -0.72134751081466674805 ;  /* 0xbf38aa3b5b4c7423 */ /* 0x000fe40000010048 */
[----:B------:R-:W-:Y:S01]  /*da20*/  FFMA.FTZ R89, R89, 1.4426950216293334961, R90 ;  /* 0x3fb8aa3b59597823 */ /* 0x000fe2000001005a */
[----:B------:R-:W5:Y:S01]  /*da30*/  LDS.128 R72, [R94+0x800] ;  /* 0x000800005e487984 */ /* 0x000f620000000c00 */
[----:B------:R-:W-:-:S02]  /*da40*/  FFMA.FTZ R92, R95, R88, -0.72134751081466674805 ;  /* 0xbf38aa3b5f5c7423 */ /* 0x000fc40000010058 */
[----:B------:R-:W-:Y:S01]  /*da50*/  FFMA.FTZ R90, R93, R78, -0.72134751081466674805 ;  /* 0xbf38aa3b5d5a7423 */ /* 0x000fe2000001004e */
[----:B------:R-:W5:Y:S01]  /*da60*/  LDS.128 R60, [R198+0xc00] ;  /* 0x000c0000c63c7984 */ /* 0x000f620000000c00 */
[----:B------:R-:W-:Y:S02]  /*da70*/  FMUL R88, R91, R76 ;  /* 0x0000004c5b587220 */ /* 0x000fe40000400000 */
[----:B------:R-:W-:Y:S01]  /*da80*/  FMUL R92, R95, R92 ;  /* 0x0000005c5f5c7220 */ /* 0x000fe20000400000 */
[----:B------:R-:W5:Y:S01]  /*da90*/  LDS.128 R76, [R94+0xc00] ;  /* 0x000c00005e4c7984 */ /* 0x000f620000000c00 */
[----:B------:R-:W-:Y:S02]  /*daa0*/  FADD R80, R80, R89 ;  /* 0x0000005950507221 */ /* 0x000fe40000000000 */
[----:B------:R-:W-:Y:S02]  /*dab0*/  FMUL R90, R93, R90 ;  /* 0x0000005a5d5a7220 */ /* 0x000fe40000400000 */
[----:B------:R-:W-:-:S02]  /*dac0*/  FMUL R92, R95, R92 ;  /* 0x0000005c5f5c7220 */ /* 0x000fc40000400000 */
[----:B------:R-:W-:Y:S02]  /*dad0*/  @P4 IMAD.MOV.U32 R89, RZ, RZ, 0x7f800000 ;  /* 0x7f800000ff594424 */ /* 0x000fe400078e00ff */
[----:B------:R-:W-:Y:S02]  /*dae0*/  FMUL R90, R93, R90 ;  /* 0x0000005a5d5a7220 */ /* 0x000fe40000400000 */
[----:B------:R-:W-:Y:S01]  /*daf0*/  FFMA.FTZ R92, R95, 1.4426950216293334961, R92 ;  /* 0x3fb8aa3b5f5c7823 */ /* 0x000fe2000001005c */
[----:B0-----:R0:W-:Y:S01]  /*db00*/  STG.E.U16 [R196.64], R48 ;  /* 0x00000030c4007986 */ /* 0x0011e2000c101506 */
[----:B------:R-:W-:Y:S01]  /*db10*/  @P4 FFMA.FTZ R80, R84, R89, +INF ;  /* 0x7f80000054504423 */ /* 0x000fe20000010059 */
[----:B------:R-:W-:Y:S01]  /*db20*/  @P3 MOV R89, 0x7f800000 ;  /* 0x7f80000000593802 */ /* 0x000fe20000000f00 */
[----:B------:R-:W-:Y:S01]  /*db30*/  @P1 IMAD.MOV.U32 R84, RZ, RZ, 0x7f800000 ;  /* 0x7f800000ff541424 */ /* 0x000fe200078e00ff */
[----:B-1----:R-:W-:Y:S01]  /*db40*/  STG.E.U16 [R194.64], R64 ;  /* 0x00000040c2007986 */ /* 0x002fe2000c101506 */
[--C-:B------:R-:W-:Y:S01]  /*db50*/  FFMA.FTZ R93, R93, 1.4426950216293334961, R90.reuse ;  /* 0x3fb8aa3b5d5d7823 */ /* 0x100fe2000001005a */
[----:B------:R-:W-:Y:S01]  /*db60*/  PRMT R90, R48, 0x7632, R90 ;  /* 0x00007632305a7816 */ /* 0x000fe2000000005a */
[----:B------:R-:W-:Y:S01]  /*db70*/  FADD R83, R83, R92 ;  /* 0x0000005c53537221 */ /* 0x000fe20000000000 */
[----:B--2---:R-:W-:Y:S01]  /*db80*/  STG.E.U16 [R192.64], R52 ;  /* 0x00000034c0007986 */ /* 0x004fe2000c101506 */
[----:B------:R-:W-:Y:S01]  /*db90*/  @P1 FFMA.FTZ R83, R87, R84, +INF ;  /* 0x7f80000057531423 */ /* 0x000fe20000010054 */
[----:B------:R-:W-:Y:S01]  /*dba0*/  PRMT R84, R64, 0x7632, R84 ;  /* 0x0000763240547816 */ /* 0x000fe20000000054 */
[----:B------:R-:W-:Y:S01]  /*dbb0*/  FMUL R88, R91, R88 ;  /* 0x000000585b587220 */ /* 0x000fe20000400000 */
[----:B---3--:R-:W-:Y:S01]  /*dbc0*/  STG.E.U16 [R190.64], R68 ;  /* 0x00000044be007986 */ /* 0x008fe2000c101506 */
[----:B0-----:R-:W-:Y:S01]  /*dbd0*/  PRMT R48, R52, 0x7632, R48 ;  /* 0x0000763234307816 */ /* 0x001fe20000000030 */
[----:B------:R-:W-:Y:S01]  /*dbe0*/  FADD R82, R82, R93 ;  /* 0x0000005d52527221 */ /* 0x000fe20000000000 */
[----:B------:R-:W-:Y:S01]  /*dbf0*/  FSETP.NEU.AND P4, PT, R85, RZ, PT ;  /* 0x000000ff5500720b */ /* 0x000fe20003f8d000 */
[----:B----4-:R0:W-:Y:S01]  /*dc00*/  STG.E.U16 [R188.64], R56 ;  /* 0x00000038bc007986 */ /* 0x0101e2000c101506 */
[----:B------:R-:W-:-:S02]  /*dc10*/  FFMA.FTZ R88, R91, 1.4426950216293334961, R88 ;  /* 0x3fb8aa3b5b587823 */ /* 0x000fc40000010058 */
[----:B------:R-:W-:Y:S01]  /*dc20*/  @P3 FFMA.FTZ R82, R86, R89, +INF ;  /* 0x7f80000056523423 */ /* 0x000fe20000010059 */
[----:B-----5:R1:W-:Y:S01]  /*dc30*/  STG.E.U16 [R186.64], R72 ;  /* 0x00000048ba007986 */ /* 0x0203e2000c101506 */
[----:B------:R-:W-:Y:S01]  /*dc40*/  FADD R81, R81, R88 ;  /* 0x0000005851517221 */ /* 0x000fe20000000000 */
[----:B------:R-:W-:Y:S02]  /*dc50*/  @P5 MOV R88, 0x7f800000 ;  /* 0x7f80000000585802 */ /* 0x000fe40000000f00 */
[----:B------:R2:W-:Y:S01]  /*dc60*/  STG.E.U16 [R184.64], R60 ;  /* 0x0000003cb8007986 */ /* 0x0005e2000c101506 */
[----:B------:R-:W-:Y:S02]  /*dc70*/  FSETP.NEU.AND P3, PT, R87, RZ, PT ;  /* 0x000000ff5700720b */ /* 0x000fe40003f6d000 */
[----:B------:R-:W-:Y:S01]  /*dc80*/  @P5 FFMA.FTZ R81, R85, R88, +INF ;  /* 0x7f80000055515423 */ /* 0x000fe20000010058 */
[----:B------:R-:W-:Y:S01]  /*dc90*/  STG.E.U16 [R182.64], R76 ;  /* 0x0000004cb6007986 */ /* 0x000fe2000c101506 */
[----:B0-----:R-:W-:-:S02]  /*dca0*/  PRMT R56, R56, 0x7632, R56 ;  /* 0x0000763238387816 */ /* 0x001fc40000000038 */
[----:B------:R-:W-:Y:S01]  /*dcb0*/  FSETP.NEU.AND P5, PT, R86, RZ, PT ;  /* 0x000000ff5600720b */ /* 0x000fe20003fad000 */
[----:B------:R-:W-:Y:S01]  /*dcc0*/  STG.E.U16 [R180.64], R90 ;  /* 0x0000005ab4007986 */ /* 0x000fe2000c101506 */
[----:B-1----:R-:W-:Y:S02]  /*dcd0*/  PRMT R72, R72, 0x7632, R72 ;  /* 0x0000763248487816 */ /* 0x002fe40000000048 */
[----:B------:R-:W-:Y:S01]  /*dce0*/  PRMT R85, R71, 0x7632, R85 ;  /* 0x0000763247557816 */ /* 0x000fe20000000055 */
[----:B------:R0:W-:Y:S01]  /*dcf0*/  STG.E.U16 [R6.64], R84 ;  /* 0x0000005406007986 */ /* 0x0001e2000c101506 */
[----:B--2---:R-:W-:Y:S02]  /*dd00*/  PRMT R60, R60, 0x7632, R60 ;  /* 0x000076323c3c7816 */ /* 0x004fe4000000003c */
[----:B------:R-:W-:Y:S01]  /*dd10*/  PRMT R86, R59, 0x7632, R86 ;  /* 0x000076323b567816 */ /* 0x000fe20000000056 */
[----:B------:R1:W-:Y:S01]  /*dd20*/  STG.E.U16 [R8.64], R48 ;  /* 0x0000003008007986 */ /* 0x0003e2000c101506 */
[----:B------:R-:W-:-:S02]  /*dd30*/  PRMT R87, R75, 0x7632, R87 ;  /* 0x000076324b577816 */ /* 0x000fc40000000057 */
[----:B------:R-:W-:Y:S02]  /*dd40*/  PRMT R88, R63, 0x7632, R88 ;  /* 0x000076323f587816 */ /* 0x000fe40000000058 */
[----:B------:R-:W-:Y:S02]  /*dd50*/  PRMT R89, R79, 0x7632, R89 ;  /* 0x000076324f597816 */ /* 0x000fe40000000059 */
[----:B0-----:R-:W-:Y:S02]  /*dd60*/  PRMT R7, R68, 0x7632, R7 ;  /* 0x0000763244077816 */ /* 0x001fe40000000007 */
[----:B------:R-:W-:Y:S02]  /*dd70*/  PRMT R6, R49, 0x7632, R6 ;  /* 0x0000763231067816 */ /* 0x000fe40000000006 */
[----:B-1----:R-:W-:Y:S01]  /*dd80*/  PRMT R9, R76, 0x7632, R9 ;  /* 0x000076324c097816 */ /* 0x002fe20000000009 */
[----:B------:R0:W-:Y:S01]  /*dd90*/  STG.E.U16 [R10.64], R7 ;  /* 0x000000070a007986 */ /* 0x0001e2000c101506 */
[----:B------:R-:W-:-:S02]  /*dda0*/  PRMT R68, R54, 0x7632, R68 ;  /* 0x0000763236447816 */ /* 0x000fc40000000044 */
[----:B------:R-:W-:Y:S01]  /*ddb0*/  PRMT R84, R55, 0x7632, R84 ;  /* 0x0000763237547816 */ /* 0x000fe20000000054 */
[----:B------:R1:W-:Y:S01]  /*ddc0*/  STG.E.U16 [R12.64], R56 ;  /* 0x000000380c007986 */ /* 0x0003e2000c101506 */
[----:B------:R-:W-:-:S03]  /*ddd0*/  FSEL R8, R83, -INF , P3 ;  /* 0xff80000053087808 */ /* 0x000fc60001800000 */
[----:B------:R2:W-:Y:S04]  /*dde0*/  STG.E.U16 [R14.64], R72 ;  /* 0x000000480e007986 */ /* 0x0005e8000c101506 */
[----:B------:R-:W-:Y:S01]  /*ddf0*/  STG.E.U16 [R16.64], R60 ;  /* 0x0000003c10007986 */ /* 0x000fe2000c101506 */
[----:B0-----:R-:W-:Y:S02]  /*de00*/  PRMT R7, R66, 0x7632, R7 ;  /* 0x0000763242077816 */ /* 0x001fe40000000007 */
[----:B------:R-:W-:Y:S01]  /*de10*/  PRMT R10, R51, 0x7632, R10 ;  /* 0x00007632330a7816 */ /* 0x000fe2000000000a */
[----:B------:R0:W-:Y:S01]  /*de20*/  STG.E.U16 [R18.64], R9 ;  /* 0x0000000912007986 */ /* 0x0001e2000c101506 */
[----:B-1----:R-:W-:Y:S02]  /*de30*/  PRMT R56, R61, 0x7632, R56 ;  /* 0x000076323d387816 */ /* 0x002fe40000000038 */
[----:B------:R-:W-:Y:S01]  /*de40*/  PRMT R11, R67, 0x7632, R11 ;  /* 0x00007632430b7816 */ /* 0x000fe2000000000b */
[----:B------:R1:W-:Y:S01]  /*de50*/  STG.E.U16 [R20.64], R49 ;  /* 0x0000003114007986 */ /* 0x0003e2000c101506 */
[----:B--2---:R-:W-:Y:S01]  /*de60*/  PRMT R72, R62, 0x7632, R72 ;  /* 0x000076323e487816 */ /* 0x004fe20000000048 */
[----:B------:R-:W-:-:S02]  /*de70*/  FFMA R15, R8, 0.69314718246459960938, R5 ;  /* 0x3f317218080f7823 */ /* 0x000fc40000000005 */
[----:B------:R2:W-:Y:S04]  /*de80*/  STG.E.U16 [R22.64], R65 ;  /* 0x0000004116007986 */ /* 0x0005e8000c101506 */
[----:B------:R-:W-:Y:S01]  /*de90*/  STG.E.U16 [R24.64], R53 ;  /* 0x0000003518007986 */ /* 0x000fe2000c101506 */
[----:B0-----:R-:W-:Y:S02]  /*dea0*/  PRMT R19, R65, 0x7632, R19 ;  /* 0x0000763241137816 */ /* 0x001fe40000000013 */
[----:B------:R-:W-:Y:S01]  /*deb0*/  FSEL R9, R80, -INF , P2 ;  /* 0xff80000050097808 */ /* 0x000fe20001000000 */
[----:B------:R0:W-:Y:S01]  /*dec0*/  STG.E.U16 [R26.64], R69 ;  /* 0x000000451a007986 */ /* 0x0001e2000c101506 */
[----:B-1----:R-:W-:Y:S02]  /*ded0*/  PRMT R20, R53, 0x7632, R20 ;  /* 0x0000763235147816 */ /* 0x002fe40000000014 */
[----:B------:R-:W-:Y:S01]  /*dee0*/  PRMT R21, R69, 0x7632, R21 ;  /* 0x0000763245157816 */ /* 0x000fe20000000015 */
[----:B------:R1:W-:Y:S01]  /*def0*/  STG.E.U16 [R28.64], R57 ;  /* 0x000000391c007986 */ /* 0x0003e2000c101506 */
[----:B--2---:R-:W-:Y:S01]  /*df00*/  PRMT R22, R57, 0x7632, R22 ;  /* 0x0000763239167816 */ /* 0x004fe20000000016 */
[----:B------:R-:W-:Y:S01]  /*df10*/  FFMA R12, R9, 0.69314718246459960938, R2 ;  /* 0x3f317218090c7823 */ /* 0x000fe20000000002 */
[----:B------:R-:W-:Y:S01]  /*df20*/  PRMT R23, R73, 0x7632, R23 ;  /* 0x0000763249177816 */ /* 0x000fe20000000017 */
[----:B------:R2:W-:Y:S04]  /*df30*/  STG.E.U16 [R30.64], R73 ;  /* 0x000000491e007986 */ /* 0x0005e8000c101506 */
[----:B------:R-:W-:Y:S01]  /*df40*/  STG.E.U16 [R32.64], R61 ;  /* 0x0000003d20007986 */ /* 0x000fe2000c101506 */
[----:B0-----:R-:W-:-:S03]  /*df50*/  PRMT R69, R70, 0x7632, R69 ;  /* 0x0000763246457816 */ /* 0x001fc60000000045 */
[----:B------:R-:W-:Y:S01]  /*df60*/  STG.E.U16 [R34.64], R77 ;  /* 0x0000004d22007986 */ /* 0x000fe2000c101506 */
[----:B-1----:R-:W-:-:S03]  /*df70*/  PRMT R57, R77, 0x7632, R57 ;  /* 0x000076324d397816 */ /* 0x002fc60000000039 */
[----:B------:R0:W-:Y:S01]  /*df80*/  STG.E.U16 [R36.64], R6 ;  /* 0x0000000624007986 */ /* 0x0001e2000c101506 */
[----:B--2---:R-:W-:-:S03]  /*df90*/  PRMT R73, R78, 0x7632, R73 ;  /* 0x000076324e497816 */ /* 0x004fc60000000049 */
[----:B------:R-:W-:Y:S04]  /*dfa0*/  STG.E.U16 [R38.64], R19 ;  /* 0x0000001326007986 */ /* 0x000fe8000c101506 */
[----:B------:R-:W-:Y:S04]  /*dfb0*/  STG.E.U16 [R40.64], R20 ;  /* 0x0000001428007986 */ /* 0x000fe8000c101506 */
[----:B------:R-:W-:Y:S01]  /*dfc0*/  STG.E.U16 [R42.64], R21 ;  /* 0x000000152a007986 */ /* 0x000fe2000c101506 */
[----:B0-----:R-:W-:-:S03]  /*dfd0*/  PRMT R6, R50, 0x7632, R6 ;  /* 0x0000763232067816 */ /* 0x001fc60000000006 */
[----:B------:R-:W-:Y:S04]  /*dfe0*/  STG.E.U16 [R44.64], R22 ;  /* 0x000000162c007986 */ /* 0x000fe8000c101506 */
[----:B------:R-:W-:Y:S04]  /*dff0*/  STG.E.U16 [R46.64], R23 ;  /* 0x000000172e007986 */ /* 0x000fe8000c101506 */
[----:B------:R-:W-:Y:S04]  /*e000*/  STG.E.U16 [R112.64], R56 ;  /* 0x0000003870007986 */ /* 0x000fe8000c101506 */
[----:B------:R-:W-:Y:S04]  /*e010*/  STG.E.U16 [R114.64], R57 ;  /* 0x0000003972007986 */ /* 0x000fe8000c101506 */
[----:B------:R-:W-:Y:S04]  /*e020*/  STG.E.U16 [R116.64], R50 ;  /* 0x0000003274007986 */ /* 0x000fe8000c101506 */
[----:B------:R-:W-:Y:S04]  /*e030*/  STG.E.U16 [R118.64], R66 ;  /* 0x0000004276007986 */ /* 0x000fe8000c101506 */
[----:B------:R-:W-:Y:S04]  /*e040*/  STG.E.U16 [R120.64], R54 ;  /* 0x0000003678007986 */ /* 0x000fe8000c101506 */
[----:B------:R0:W-:Y:S04]  /*e050*/  STG.E.U16 [R122.64], R70 ;  /* 0x000000467a007986 */ /* 0x0001e8000c101506 */
[----:B------:R-:W-:Y:S04]  /*e060*/  STG.E.U16 [R124.64], R58 ;  /* 0x0000003a7c007986 */ /* 0x000fe8000c101506 */
[----:B------:R1:W-:Y:S04]  /*e070*/  STG.E.U16 [R126.64], R74 ;  /* 0x0000004a7e007986 */ /* 0x0003e8000c101506 */
[----:B------:R-:W-:Y:S01]  /*e080*/  STG.E.U16 [R128.64], R62 ;  /* 0x0000003e80007986 */ /* 0x000fe2000c101506 */
[----:B0-----:R-:W-:-:S03]  /*e090*/  PRMT R70, R58, 0x7632, R70 ;  /* 0x000076323a467816 */ /* 0x001fc60000000046 */
[----:B------:R-:W-:Y:S04]  /*e0a0*/  STG.E.U16 [R130.64], R78 ;  /* 0x0000004e82007986 */ /* 0x000fe8000c101506 */
[----:B------:R0:W-:Y:S01]  /*e0b0*/  STG.E.U16 [R132.64], R6 ;  /* 0x0000000684007986 */ /* 0x0001e2000c101506 */
[----:B-1----:R-:W-:-:S03]  /*e0c0*/  PRMT R74, R74, 0x7632, R74 ;  /* 0x000076324a4a7816 */ /* 0x002fc6000000004a */
[----:B------:R1:W-:Y:S04]  /*e0d0*/  STG.E.U16 [R134.64], R7 ;  /* 0x0000000786007986 */ /* 0x0003e8000c101506 */
[----:B------:R2:W-:Y:S04]  /*e0e0*/  STG.E.U16 [R136.64], R68 ;  /* 0x0000004488007986 */ /* 0x0005e8000c101506 */
[----:B------:R2:W-:Y:S01]  /*e0f0*/  STG.E.U16 [R138.64], R69 ;  /* 0x000000458a007986 */ /* 0x0005e2000c101506 */
[----:B0-----:R-:W-:-:S03]  /*e100*/  FSEL R6, R81, -INF , P4 ;  /* 0xff80000051067808 */ /* 0x001fc60002000000 */
[----:B------:R2:W-:Y:S01]  /*e110*/  STG.E.U16 [R140.64], R70 ;  /* 0x000000468c007986 */ /* 0x0005e2000c101506 */
[----:B-1----:R-:W-:Y:S01]  /*e120*/  FSEL R7, R82, -INF , P5 ;  /* 0xff80000052077808 */ /* 0x002fe20002800000 */
[----:B------:R-:W-:Y:S02]  /*e130*/  FFMA R13, R6, 0.69314718246459960938, R3 ;  /* 0x3f317218060d7823 */ /* 0x000fe40000000003 */
[----:B------:R2:W-:Y:S02]  /*e140*/  STG.E.U16 [R142.64], R74 ;  /* 0x0000004a8e007986 */ /* 0x0005e4000c101506 */
[----:B------:R-:W-:Y:S02]  /*e150*/  FFMA R14, R7, 0.69314718246459960938, R4 ;  /* 0x3f317218070e7823 */ /* 0x000fe40000000004 */
[----:B------:R2:W-:Y:S04]  /*e160*/  STG.E.U16 [R144.64], R72 ;  /* 0x0000004890007986 */ /* 0x0005e8000c101506 */
        /* <DEDUP_REMOVED lines=17> */
[----:B------:R-:W-:Y:S06]  /*e280*/  BAR.SYNC.DEFER_BLOCKING 0x0 ;  /* 0x0000000000007b1d */ /* 0x000fec0000010000 */
[----:B------:R2:W-:Y:S04]  /*e290*/  STS.128 [R225.X4], R12 ;  /* 0x0000000ce1007388 */ /* 0x0005e80000004c00 */
[----:B------:R-:W-:Y:S06]  /*e2a0*/  BAR.SYNC.DEFER_BLOCKING 0x0 ;  /* 0x0000000000007b1d */ /* 0x000fec0000010000 */
[----:B------:R-:W-:Y:S05]  /*e2b0*/  @P0 EXIT ;  /* 0x000000000000094d */ /* 0x000fea0003800000 */
[----:B--2---:R-:W0:Y:S01]  /*e2c0*/  LDS R7, [R0] ;  /* 0x0000000000077984 */ /* 0x004e220000000800 */
[----:B------:R-:W-:Y:S01]  /*e2d0*/  IMAD R2, R224, c[0x0][0x1cc], RZ ;  /* 0x00007300e0027a24 */ /* 0x000fe200078e02ff */
[C---:B------:R-:W-:Y:S01]  /*e2e0*/  SHF.L.U32 R6, R223.reuse, 0x2, RZ ;  /* 0x00000002df067819 */ /* 0x040fe200000006ff */
[----:B------:R-:W-:-:S03]  /*e2f0*/  IMAD.HI R5, R223, 0x4, RZ ;  /* 0x00000004df057827 */ /* 0x000fc600078e02ff */
[C---:B------:R-:W-:Y:S01]  /*e300*/  SHF.L.U32 R3, R2.reuse, 0x2, RZ ;  /* 0x0000000202037819 */ /* 0x040fe200000006ff */
[----:B------:R-:W-:-:S03]  /*e310*/  IMAD.HI R4, R2, 0x4, RZ ;  /* 0x0000000402047827 */ /* 0x000fc600078e02ff */
[----:B------:R-:W-:-:S04]  /*e320*/  IADD3 R2, P0, P1, R6, c[0x0][0x180], R3 ;  /* 0x0000600006027a10 */ /* 0x000fc8000791e003 */
[----:B------:R-:W-:-:S05]  /*e330*/  IADD3.X R3, R5, c[0x0][0x184], R4, P0, P1 ;  /* 0x0000610005037a10 */ /* 0x000fca00007e2404 */
[----:B0-----:R-:W-:Y:S01]  /*e340*/  STG.E [R2.64], R7 ;  /* 0x0000000702007986 */ /* 0x001fe2000c101906 */
[----:B------:R-:W-:Y:S05]  /*e350*/  EXIT ;  /* 0x000000000000794d */ /* 0x000fea0003800000 */
.L_x_2:
[----:B------:R-:W-:-:S00]  /*e360*/  BRA `(.L_x_2) ;  /* 0xfffffff000007947 */ /* 0x000fc0000383ffff */
[----:B------:R-:W-:-:S00]  /*e370*/  NOP ;  /* 0x0000000000007918 */ /* 0x000fc00000000000 */
        /* <DEDUP_REMOVED lines=8> */
.L_x_3:


//--------------------- .nv.global.init           --------------------------
	.section	.nv.global.init,"aw",@progbits
.nv.global.init:
	.type		_$_str,@object
	.size		_$_str,(.L_0 - _$_str)
_$_str:
        /*0000*/ 	.byte	0x5f, 0x5f, 0x43, 0x55, 0x44, 0x41, 0x5f, 0x46, 0x54, 0x5a, 0x00
.L_0:


//--------------------- .nv.shared.attn_fwd       --------------------------
	.section	.nv.shared.attn_fwd,"aw",@nobits
	.sectionflags	@""
	.align	16
